// auto-generated by cutlass_sweep.gemm — config: {"arch": "sm_100", "cluster_m": 1, "cluster_n": 4, "dtype": "fp16", "dtype_b": "fp16", "layout": "tt", "stages": 4, "tile_k": 64, "tile_m": 128, "tile_n": 128}
#include "cutlass/cutlass.h"
#include "cutlass/gemm/collective/collective_builder.hpp"
#include "cutlass/gemm/device/gemm_universal_adapter.h"
#include "cutlass/gemm/kernel/gemm_universal.hpp"
#include "cutlass/epilogue/collective/collective_builder.hpp"

using ElemA = cutlass::half_t;
using ElemB = cutlass::half_t;
using ElemCD = cutlass::half_t;
using Acc  = float;
using TileShape    = cute::Shape<cute::_128, cute::_128, cute::_64>;
using ClusterShape = cute::Shape<cute::_1, cute::_4, cute::_1>;

using CollectiveEpilogue = typename cutlass::epilogue::collective::CollectiveBuilder<
    cutlass::arch::Sm100, cutlass::arch::OpClassTensorOp,
    TileShape, ClusterShape,
    cutlass::epilogue::collective::EpilogueTileAuto,
    Acc, Acc,
    ElemCD, cutlass::layout::RowMajor, 128 / cutlass::sizeof_bits<ElemCD>::value,
    ElemCD, cutlass::layout::RowMajor, 128 / cutlass::sizeof_bits<ElemCD>::value,
    cutlass::epilogue::collective::EpilogueScheduleAuto
  >::CollectiveOp;

using CollectiveMainloop = typename cutlass::gemm::collective::CollectiveBuilder<
    cutlass::arch::Sm100, cutlass::arch::OpClassTensorOp,
    ElemA, cutlass::layout::ColumnMajor, 128 / cutlass::sizeof_bits<ElemA>::value,
    ElemB, cutlass::layout::ColumnMajor, 128 / cutlass::sizeof_bits<ElemB>::value,
    Acc,
    TileShape, ClusterShape,
    cutlass::gemm::collective::StageCount<4>,
    cutlass::gemm::collective::KernelScheduleAuto
  >::CollectiveOp;

using GemmKernel = cutlass::gemm::kernel::GemmUniversal<
    cute::Shape<int,int,int,int>,
    CollectiveMainloop,
    CollectiveEpilogue
>;
using Gemm = cutlass::gemm::device::GemmUniversalAdapter<GemmKernel>;

// Force the device kernel symbol into the cubin without needing a host main.
auto* _anchor = &cutlass::device_kernel<GemmKernel>;


// ===== COMPILED SASS (sm_100a) =====

	.target	sm_100a

	.elftype	@"ET_EXEC"


//--------------------- .note.nv.tkinfo           --------------------------
	.section	.note.nv.tkinfo,"",@"SHT_NOTE"
	.sectionflags	@"SHF_NOTE_NV_TKINFO"
	.tkinfo
        /*0018*/ 	.word	0x00000002
        /*0030*/ 	.string	""
        /*0030*/ 	.string	"ptxas"
        /*0030*/ 	.string	"Cuda compilation tools, release 13.0, V13.0.88"
        /*0030*/ 	.string	"Build cuda_13.0.r13.0/compiler.36424714_0"
        /*0030*/ 	.string	"-arch sm_100a -m 64 "



//--------------------- .note.nv.cuinfo           --------------------------
	.section	.note.nv.cuinfo,"",@"SHT_NOTE"
	.sectionflags	@"SHF_NOTE_NV_CUINFO"
        /*0018*/ 	.short	0x0002
        /*001a*/ 	.short	0x0064
        /*001c*/ 	.short	0x0082
	.zero		2


//--------------------- .nv.info                  --------------------------
	.section	.nv.info,"",@"SHT_CUDA_INFO"
	.align	4


	//----- nvinfo : EIATTR_REGCOUNT
	.align		4
        /*0000*/ 	.byte	0x04, 0x2f
        /*0002*/ 	.short	(.L_19 - .L_18)
	.align		4
.L_18:
        /*0004*/ 	.word	index@(_ZN7cutlass13device_kernelINS_4gemm6kernel13GemmUniversalIN4cute5tupleIJiiiiEEENS1_10collective13CollectiveMmaINS1_35MainloopSm100TmaUmmaWarpSpecializedILi4ELi2ELi4ENS5_IJNS4_1CILi1EEENSA_ILi4EEESB_EEEEENS5_IJNSA_ILi128EEESF_NSA_ILi64EEEEEENS_6half_tENS5_IJSB_llEEESI_NS5_IJlSB_lEEENS4_8TiledMMAINS4_8MMA_AtomIJNS4_20SM100_MMA_F16BF16_SSISI_SI_fLi128ELi128ELNS4_4UMMA5MajorE1ELSP_0ELNSO_7ScaleInE0ELSQ_0EEEEEENS4_6LayoutINS5_IJSB_SB_SB_EEENS5_IJNSA_ILi0EEESV_SV_EEEEENS5_IJNS4_10UnderscoreESY_SY_EEEEENS4_23SM90_TMA_LOAD_MULTICASTENS4_14ComposedLayoutINS4_7SwizzleILi3ELi4ELi3EEENS4_18smem_ptr_flag_bitsILi16EEENST_INS5_IJSG_NSA_ILi8EEEEEENS5_IJSB_SG_EEEEEEEvNS4_8identityENS4_13SM90_TMA_LOADENS12_IS14_S16_NST_INS5_IJS17_SG_EEENS5_IJSG_SB_EEEEEEEvS1C_EENS_8epilogue10collective18CollectiveEpilogueINS1J_23Sm100TmaWarpSpecializedILi4ELi2ELi32ELb1ELb0EEEJSH_NS5_IJNST_ISF_SB_EENST_INSA_ILi32EEESB_EEEEESI_SK_SI_SK_NS1J_6fusion15FusionCallbacksIS1N_NS1S_17LinearCombinationISI_fSI_fLNS_15FloatRoundStyleE2EEESH_S1R_JEEENS4_5SM1004TMEM4LOAD26SM100_TMEM_LOAD_32dp32b32xES1D_NS12_INS13_ILi2ELi4ELi3EEES16_NST_INS5_IJS17_S1P_EEENS5_IJS1P_SB_EEEEEEENS4_39AutoVectorizingCopyWithAssumedAlignmentILi128EEENS4_14SM90_TMA_STOREES26_S28_S28_EEEvvEEEEvNT_6ParamsE)
        /*0008*/ 	.word	0x0000006e


	//----- nvinfo : EIATTR_FRAME_SIZE
	.align		4
.L_19:
        /*000c*/ 	.byte	0x04, 0x11
        /*000e*/ 	.short	(.L_21 - .L_20)
	.align		4
.L_20:
        /*0010*/ 	.word	index@($__internal_2_$__cuda_sm10x_tcgen05_guardrail_trap_unallocated_columns_being_dealloced)
        /*0014*/ 	.word	0x00000000


	//----- nvinfo : EIATTR_FRAME_SIZE
	.align		4
.L_21:
        /*0018*/ 	.byte	0x04, 0x11
        /*001a*/ 	.short	(.L_23 - .L_22)
	.align		4
.L_22:
        /*001c*/ 	.word	index@($__internal_1_$__cuda_sm10x_tcgen05_guardrail_trap_phase_invalid_during_alloc)
        /*0020*/ 	.word	0x00000000


	//----- nvinfo : EIATTR_FRAME_SIZE
	.align		4
.L_23:
        /*0024*/ 	.byte	0x04, 0x11
        /*0026*/ 	.short	(.L_25 - .L_24)
	.align		4
.L_24:
        /*0028*/ 	.word	index@($__internal_0_$__cuda_sm10x_tcgen05_guardrail_trap_col_being_dealloced_not_returned_by_alloc)
        /*002c*/ 	.word	0x00000000


	//----- nvinfo : EIATTR_FRAME_SIZE
	.align		4
.L_25:
        /*0030*/ 	.byte	0x04, 0x11
        /*0032*/ 	.short	(.L_27 - .L_26)
	.align		4
.L_26:
        /*0034*/ 	.word	index@(_ZN7cutlass13device_kernelINS_4gemm6kernel13GemmUniversalIN4cute5tupleIJiiiiEEENS1_10collective13CollectiveMmaINS1_35MainloopSm100TmaUmmaWarpSpecializedILi4ELi2ELi4ENS5_IJNS4_1CILi1EEENSA_ILi4EEESB_EEEEENS5_IJNSA_ILi128EEESF_NSA_ILi64EEEEEENS_6half_tENS5_IJSB_llEEESI_NS5_IJlSB_lEEENS4_8TiledMMAINS4_8MMA_AtomIJNS4_20SM100_MMA_F16BF16_SSISI_SI_fLi128ELi128ELNS4_4UMMA5MajorE1ELSP_0ELNSO_7ScaleInE0ELSQ_0EEEEEENS4_6LayoutINS5_IJSB_SB_SB_EEENS5_IJNSA_ILi0EEESV_SV_EEEEENS5_IJNS4_10UnderscoreESY_SY_EEEEENS4_23SM90_TMA_LOAD_MULTICASTENS4_14ComposedLayoutINS4_7SwizzleILi3ELi4ELi3EEENS4_18smem_ptr_flag_bitsILi16EEENST_INS5_IJSG_NSA_ILi8EEEEEENS5_IJSB_SG_EEEEEEEvNS4_8identityENS4_13SM90_TMA_LOADENS12_IS14_S16_NST_INS5_IJS17_SG_EEENS5_IJSG_SB_EEEEEEEvS1C_EENS_8epilogue10collective18CollectiveEpilogueINS1J_23Sm100TmaWarpSpecializedILi4ELi2ELi32ELb1ELb0EEEJSH_NS5_IJNST_ISF_SB_EENST_INSA_ILi32EEESB_EEEEESI_SK_SI_SK_NS1J_6fusion15FusionCallbacksIS1N_NS1S_17LinearCombinationISI_fSI_fLNS_15FloatRoundStyleE2EEESH_S1R_JEEENS4_5SM1004TMEM4LOAD26SM100_TMEM_LOAD_32dp32b32xES1D_NS12_INS13_ILi2ELi4ELi3EEES16_NST_INS5_IJS17_S1P_EEENS5_IJS1P_SB_EEEEEEENS4_39AutoVectorizingCopyWithAssumedAlignmentILi128EEENS4_14SM90_TMA_STOREES26_S28_S28_EEEvvEEEEvNT_6ParamsE)
        /*0038*/ 	.word	0x00000000


	//----- nvinfo : EIATTR_MIN_STACK_SIZE
	.align		4
.L_27:
        /*003c*/ 	.byte	0x04, 0x12
        /*003e*/ 	.short	(.L_29 - .L_28)
	.align		4
.L_28:
        /*0040*/ 	.word	index@(_ZN7cutlass13device_kernelINS_4gemm6kernel13GemmUniversalIN4cute5tupleIJiiiiEEENS1_10collective13CollectiveMmaINS1_35MainloopSm100TmaUmmaWarpSpecializedILi4ELi2ELi4ENS5_IJNS4_1CILi1EEENSA_ILi4EEESB_EEEEENS5_IJNSA_ILi128EEESF_NSA_ILi64EEEEEENS_6half_tENS5_IJSB_llEEESI_NS5_IJlSB_lEEENS4_8TiledMMAINS4_8MMA_AtomIJNS4_20SM100_MMA_F16BF16_SSISI_SI_fLi128ELi128ELNS4_4UMMA5MajorE1ELSP_0ELNSO_7ScaleInE0ELSQ_0EEEEEENS4_6LayoutINS5_IJSB_SB_SB_EEENS5_IJNSA_ILi0EEESV_SV_EEEEENS5_IJNS4_10UnderscoreESY_SY_EEEEENS4_23SM90_TMA_LOAD_MULTICASTENS4_14ComposedLayoutINS4_7SwizzleILi3ELi4ELi3EEENS4_18smem_ptr_flag_bitsILi16EEENST_INS5_IJSG_NSA_ILi8EEEEEENS5_IJSB_SG_EEEEEEEvNS4_8identityENS4_13SM90_TMA_LOADENS12_IS14_S16_NST_INS5_IJS17_SG_EEENS5_IJSG_SB_EEEEEEEvS1C_EENS_8epilogue10collective18CollectiveEpilogueINS1J_23Sm100TmaWarpSpecializedILi4ELi2ELi32ELb1ELb0EEEJSH_NS5_IJNST_ISF_SB_EENST_INSA_ILi32EEESB_EEEEESI_SK_SI_SK_NS1J_6fusion15FusionCallbacksIS1N_NS1S_17LinearCombinationISI_fSI_fLNS_15FloatRoundStyleE2EEESH_S1R_JEEENS4_5SM1004TMEM4LOAD26SM100_TMEM_LOAD_32dp32b32xES1D_NS12_INS13_ILi2ELi4ELi3EEES16_NST_INS5_IJS17_S1P_EEENS5_IJS1P_SB_EEEEEEENS4_39AutoVectorizingCopyWithAssumedAlignmentILi128EEENS4_14SM90_TMA_STOREES26_S28_S28_EEEvvEEEEvNT_6ParamsE)
        /*0044*/ 	.word	0x00000000
.L_29:


//--------------------- .nv.compat                --------------------------
	.section	.nv.compat,"",@"SHT_CUDA_COMPAT_INFO"
	.align	4
        /*0000*/ 	.byte	0x02, 0x09, 0x01, 0x00, 0x02, 0x02, 0x02, 0x00, 0x02, 0x05, 0x05, 0x00, 0x03, 0x07, 0x01, 0x01
        /*0010*/ 	.byte	0x02, 0x03, 0x01, 0x00, 0x02, 0x06, 0x01, 0x00, 0x04, 0x0b, 0x08, 0x00, 0x09, 0x00, 0x00, 0x00
        /*0020*/ 	.byte	0x00, 0x00, 0x00, 0x00


//--------------------- .nv.info._ZN7cutlass13device_kernelINS_4gemm6kernel13GemmUniversalIN4cute5tupleIJiiiiEEENS1_10collective13CollectiveMmaINS1_35MainloopSm100TmaUmmaWarpSpecializedILi4ELi2ELi4ENS5_IJNS4_1CILi1EEENSA_ILi4EEESB_EEEEENS5_IJNSA_ILi128EEESF_NSA_ILi64EEEEEENS_6half_tENS5_IJSB_llEEESI_NS5_IJlSB_lEEENS4_8TiledMMAINS4_8MMA_AtomIJNS4_20SM100_MMA_F16BF16_SSISI_SI_fLi128ELi128ELNS4_4UMMA5MajorE1ELSP_0ELNSO_7ScaleInE0ELSQ_0EEEEEENS4_6LayoutINS5_IJSB_SB_SB_EEENS5_IJNSA_ILi0EEESV_SV_EEEEENS5_IJNS4_10UnderscoreESY_SY_EEEEENS4_23SM90_TMA_LOAD_MULTICASTENS4_14ComposedLayoutINS4_7SwizzleILi3ELi4ELi3EEENS4_18smem_ptr_flag_bitsILi16EEENST_INS5_IJSG_NSA_ILi8EEEEEENS5_IJSB_SG_EEEEEEEvNS4_8identityENS4_13SM90_TMA_LOADENS12_IS14_S16_NST_INS5_IJS17_SG_EEENS5_IJSG_SB_EEEEEEEvS1C_EENS_8epilogue10collective18CollectiveEpilogueINS1J_23Sm100TmaWarpSpecializedILi4ELi2ELi32ELb1ELb0EEEJSH_NS5_IJNST_ISF_SB_EENST_INSA_ILi32EEESB_EEEEESI_SK_SI_SK_NS1J_6fusion15FusionCallbacksIS1N_NS1S_17LinearCombinationISI_fSI_fLNS_15FloatRoundStyleE2EEESH_S1R_JEEENS4_5SM1004TMEM4LOAD26SM100_TMEM_LOAD_32dp32b32xES1D_NS12_INS13_ILi2ELi4ELi3EEES16_NST_INS5_IJS17_S1P_EEENS5_IJS1P_SB_EEEEEEENS4_39AutoVectorizingCopyWithAssumedAlignmentILi128EEENS4_14SM90_TMA_STOREES26_S28_S28_EEEvvEEEEvNT_6ParamsE --------------------------
	.section	.nv.info._ZN7cutlass13device_kernelINS_4gemm6kernel13GemmUniversalIN4cute5tupleIJiiiiEEENS1_10collective13CollectiveMmaINS1_35MainloopSm100TmaUmmaWarpSpecializedILi4ELi2ELi4ENS5_IJNS4_1CILi1EEENSA_ILi4EEESB_EEEEENS5_IJNSA_ILi128EEESF_NSA_ILi64EEEEEENS_6half_tENS5_IJSB_llEEESI_NS5_IJlSB_lEEENS4_8TiledMMAINS4_8MMA_AtomIJNS4_20SM100_MMA_F16BF16_SSISI_SI_fLi128ELi128ELNS4_4UMMA5MajorE1ELSP_0ELNSO_7ScaleInE0ELSQ_0EEEEEENS4_6LayoutINS5_IJSB_SB_SB_EEENS5_IJNSA_ILi0EEESV_SV_EEEEENS5_IJNS4_10UnderscoreESY_SY_EEEEENS4_23SM90_TMA_LOAD_MULTICASTENS4_14ComposedLayoutINS4_7SwizzleILi3ELi4ELi3EEENS4_18smem_ptr_flag_bitsILi16EEENST_INS5_IJSG_NSA_ILi8EEEEEENS5_IJSB_SG_EEEEEEEvNS4_8identityENS4_13SM90_TMA_LOADENS12_IS14_S16_NST_INS5_IJS17_SG_EEENS5_IJSG_SB_EEEEEEEvS1C_EENS_8epilogue10collective18CollectiveEpilogueINS1J_23Sm100TmaWarpSpecializedILi4ELi2ELi32ELb1ELb0EEEJSH_NS5_IJNST_ISF_SB_EENST_INSA_ILi32EEESB_EEEEESI_SK_SI_SK_NS1J_6fusion15FusionCallbacksIS1N_NS1S_17LinearCombinationISI_fSI_fLNS_15FloatRoundStyleE2EEESH_S1R_JEEENS4_5SM1004TMEM4LOAD26SM100_TMEM_LOAD_32dp32b32xES1D_NS12_INS13_ILi2ELi4ELi3EEES16_NST_INS5_IJS17_S1P_EEENS5_IJS1P_SB_EEEEEEENS4_39AutoVectorizingCopyWithAssumedAlignmentILi128EEENS4_14SM90_TMA_STOREES26_S28_S28_EEEvvEEEEvNT_6ParamsE,"",@"SHT_CUDA_INFO"
	.sectionflags	@""
	.align	4


	//----- nvinfo : EIATTR_CUDA_API_VERSION
	.align		4
        /*0000*/ 	.byte	0x04, 0x37
        /*0002*/ 	.short	(.L_31 - .L_30)
.L_30:
        /*0004*/ 	.word	0x00000082


	//----- nvinfo : EIATTR_KPARAM_INFO
	.align		4
.L_31:
        /*0008*/ 	.byte	0x04, 0x17
        /*000a*/ 	.short	(.L_33 - .L_32)
.L_32:
        /*000c*/ 	.word	0x00000000
        /*0010*/ 	.short	0x0000
        /*0012*/ 	.short	0x0000
        /*0014*/ 	.byte	0x00, 0xf0, 0x01, 0x20


	//----- nvinfo : EIATTR_AT_ENTRY_FRAGMENTS
	.align		4
.L_33:
        /*0018*/ 	.byte	0x04, 0x4f
        /*001a*/ 	.short	(.L_35 - .L_34)


	//   ....[0]....
.L_34:
        /*001c*/ 	.word	0x00000006


	//----- nvinfo : EIATTR_RESERVED_SMEM_USED
	.align		4
.L_35:
        /*0020*/ 	.byte	0x01, 0x41
	.zero		2


	//----- nvinfo : EIATTR_SPARSE_MMA_MASK
	.align		4
        /*0024*/ 	.byte	0x03, 0x50
        /*0026*/ 	.short	0x0000


	//----- nvinfo : EIATTR_TCGEN05_1CTA_USED
	.align		4
        /*0028*/ 	.byte	0x01, 0x51
	.zero		2


	//----- nvinfo : EIATTR_MAXREG_COUNT
	.align		4
        /*002c*/ 	.byte	0x03, 0x1b
        /*002e*/ 	.short	0x00ff


	//----- nvinfo : EIATTR_NUM_BARRIERS
	.align		4
        /*0030*/ 	.byte	0x02, 0x4c
        /*0032*/ 	.byte	0x07
	.zero		1


	//----- nvinfo : EIATTR_EXTERNS
	.align		4
        /*0034*/ 	.byte	0x04, 0x0f
        /*0036*/ 	.short	(.L_37 - .L_36)


	//   ....[0]....
	.align		4
.L_36:
        /*0038*/ 	.word	index@(__assertfail)


	//----- nvinfo : EIATTR_MERCURY_ISA_VERSION
	.align		4
.L_37:
        /*003c*/ 	.byte	0x03, 0x5f
        /*003e*/ 	.short	0x0101


	//----- nvinfo : EIATTR_INT_WARP_WIDE_INSTR_OFFSETS
	.align		4
        /*0040*/ 	.byte	0x04, 0x31
        /*0042*/ 	.short	(.L_39 - .L_38)


	//   ....[0]....
.L_38:
        /*0044*/ 	.word	0x00002180


	//   ....[1]....
        /*0048*/ 	.word	0x00003be0


	//   ....[2]....
        /*004c*/ 	.word	0x00003c10


	//   ....[3]....
        /*0050*/ 	.word	0x00003c60


	//   ....[4]....
        /*0054*/ 	.word	0x00004550


	//   ....[5]....
        /*0058*/ 	.word	0x000045a0


	//   ....[6]....
        /*005c*/ 	.word	0x00004690


	//   ....[7]....
        /*0060*/ 	.word	0x00004700


	//   ....[8]....
        /*0064*/ 	.word	0x00004810


	//   ....[9]....
        /*0068*/ 	.word	0x000048a0


	//   ....[10]....
        /*006c*/ 	.word	0x00004a70


	//   ....[11]....
        /*0070*/ 	.word	0x00004bb0


	//----- nvinfo : EIATTR_COOP_GROUP_MASK_REGIDS
	.align		4
.L_39:
        /*0074*/ 	.byte	0x04, 0x29
        /*0076*/ 	.short	(.L_41 - .L_40)


	//   ....[0]....
.L_40:
        /*0078*/ 	.word	0xffffffff


	//   ....[1]....
        /*007c*/ 	.word	0xffffffff


	//   ....[2]....
        /*0080*/ 	.word	0xffffffff


	//   ....[3]....
        /*0084*/ 	.word	0xffffffff


	//   ....[4]....
        /*0088*/ 	.word	0xffffffff


	//   ....[5]....
        /*008c*/ 	.word	0xffffffff


	//   ....[6]....
        /*0090*/ 	.word	0xffffffff


	//   ....[7]....
        /*0094*/ 	.word	0xffffffff


	//   ....[8]....
        /*0098*/ 	.word	0xffffffff


	//   ....[9]....
        /*009c*/ 	.word	0xffffffff


	//   ....[10]....
        /*00a0*/ 	.word	0xffffffff


	//   ....[11]....
        /*00a4*/ 	.word	0xffffffff


	//   ....[12]....
        /*00a8*/ 	.word	0xffffffff


	//   ....[13]....
        /*00ac*/ 	.word	0xffffffff


	//----- nvinfo : EIATTR_COOP_GROUP_INSTR_OFFSETS
	.align		4
.L_41:
        /*00b0*/ 	.byte	0x04, 0x28
        /*00b2*/ 	.short	(.L_43 - .L_42)


	//   ....[0]....
.L_42:
        /*00b4*/ 	.word	0x00000090


	//   ....[1]....
        /*00b8*/ 	.word	0x000004d0


	//   ....[2]....
        /*00bc*/ 	.word	0x00000680


	//   ....[3]....
        /*00c0*/ 	.word	0x00000820


	//   ....[4]....
        /*00c4*/ 	.word	0x00000920


	//   ....[5]....
        /*00c8*/ 	.word	0x00000a90


	//   ....[6]....
        /*00cc*/ 	.word	0x00000c30


	//   ....[7]....
        /*00d0*/ 	.word	0x00000de0


	//   ....[8]....
        /*00d4*/ 	.word	0x00002060


	//   ....[9]....
        /*00d8*/ 	.word	0x00002e40


	//   ....[10]....
        /*00dc*/ 	.word	0x00003050


	//   ....[11]....
        /*00e0*/ 	.word	0x00003080


	//   ....[12]....
        /*00e4*/ 	.word	0x00003ad0


	//   ....[13]....
        /*00e8*/ 	.word	0x00003d00


	//----- nvinfo : EIATTR_VRC_CTA_INIT_COUNT
	.align		4
.L_43:
        /*00ec*/ 	.byte	0x02, 0x4a
        /*00ee*/ 	.byte	0x80
	.zero		1


	//----- nvinfo : EIATTR_SYSCALL_OFFSETS
	.align		4
        /*00f0*/ 	.byte	0x04, 0x46
        /*00f2*/ 	.short	(.L_45 - .L_44)


	//   ....[0]....
.L_44:
        /*00f4*/ 	.word	0x00005650


	//   ....[1]....
        /*00f8*/ 	.word	0x00005740


	//   ....[2]....
        /*00fc*/ 	.word	0x00005eb0


	//   ....[3]....
        /*0100*/ 	.word	0x00006b30


	//   ....[4]....
        /*0104*/ 	.word	0x00007780


	//   ....[5]....
        /*0108*/ 	.word	0x000083d0


	//----- nvinfo : EIATTR_MBARRIER_INSTR_OFFSETS
	.align		4
.L_45:
        /*010c*/ 	.byte	0x04, 0x39
        /*010e*/ 	.short	(.L_47 - .L_46)


	//   ....[0]....
.L_46:
        /*0110*/ 	.word	0x000005f0
        /*0114*/ 	.word	0x000000ff
        /*0118*/ 	.word	0x00000000
        /*011c*/ 	.short	0x0100
        /*011e*/ 	.byte	0x08
	.zero		1


	//   ....[1]....
        /*0120*/ 	.word	0x00000600
        /*0124*/ 	.word	0x000000ff
        /*0128*/ 	.word	0x00000020
        /*012c*/ 	.short	0x0100
        /*012e*/ 	.byte	0x08
	.zero		1


	//   ....[2]....
        /*0130*/ 	.word	0x00000610
        /*0134*/ 	.word	0x000000ff
        /*0138*/ 	.word	0x00000008
        /*013c*/ 	.short	0x0100
        /*013e*/ 	.byte	0x08
	.zero		1


	//   ....[3]....
        /*0140*/ 	.word	0x00000620
        /*0144*/ 	.word	0x000000ff
        /*0148*/ 	.word	0x00000028
        /*014c*/ 	.short	0x0100
        /*014e*/ 	.byte	0x08
	.zero		1


	//   ....[4]....
        /*0150*/ 	.word	0x00000630
        /*0154*/ 	.word	0x000000ff
        /*0158*/ 	.word	0x00000010
        /*015c*/ 	.short	0x0100
        /*015e*/ 	.byte	0x08
	.zero		1


	//   ....[5]....
        /*0160*/ 	.word	0x00000640
        /*0164*/ 	.word	0x000000ff
        /*0168*/ 	.word	0x00000030
        /*016c*/ 	.short	0x0100
        /*016e*/ 	.byte	0x08
	.zero		1


	//   ....[6]....
        /*0170*/ 	.word	0x00000650
        /*0174*/ 	.word	0x000000ff
        /*0178*/ 	.word	0x00000018
        /*017c*/ 	.short	0x0100
        /*017e*/ 	.byte	0x08
	.zero		1


	//   ....[7]....
        /*0180*/ 	.word	0x00000660
        /*0184*/ 	.word	0x000000ff
        /*0188*/ 	.word	0x00000038
        /*018c*/ 	.short	0x0100
        /*018e*/ 	.byte	0x08
	.zero		1


	//   ....[8]....
        /*0190*/ 	.word	0x00000790
        /*0194*/ 	.word	0x000000ff
        /*0198*/ 	.word	0x00000040
        /*019c*/ 	.short	0x0100
        /*019e*/ 	.byte	0x08
	.zero		1


	//   ....[9]....
        /*01a0*/ 	.word	0x000007a0
        /*01a4*/ 	.word	0x000000ff
        /*01a8*/ 	.word	0x00000060
        /*01ac*/ 	.short	0x0100
        /*01ae*/ 	.byte	0x08
	.zero		1


	//   ....[10]....
        /*01b0*/ 	.word	0x000007b0
        /*01b4*/ 	.word	0x000000ff
        /*01b8*/ 	.word	0x00000048
        /*01bc*/ 	.short	0x0100
        /*01be*/ 	.byte	0x08
	.zero		1


	//   ....[11]....
        /*01c0*/ 	.word	0x000007c0
        /*01c4*/ 	.word	0x000000ff
        /*01c8*/ 	.word	0x00000068
        /*01cc*/ 	.short	0x0100
        /*01ce*/ 	.byte	0x08
	.zero		1


	//   ....[12]....
        /*01d0*/ 	.word	0x000007d0
        /*01d4*/ 	.word	0x000000ff
        /*01d8*/ 	.word	0x00000050
        /*01dc*/ 	.short	0x0100
        /*01de*/ 	.byte	0x08
	.zero		1


	//   ....[13]....
        /*01e0*/ 	.word	0x000007e0
        /*01e4*/ 	.word	0x000000ff
        /*01e8*/ 	.word	0x00000070
        /*01ec*/ 	.short	0x0100
        /*01ee*/ 	.byte	0x08
	.zero		1


	//   ....[14]....
        /*01f0*/ 	.word	0x000007f0
        /*01f4*/ 	.word	0x000000ff
        /*01f8*/ 	.word	0x00000058
        /*01fc*/ 	.short	0x0100
        /*01fe*/ 	.byte	0x08
	.zero		1


	//   ....[15]....
        /*0200*/ 	.word	0x00000800
        /*0204*/ 	.word	0x000000ff
        /*0208*/ 	.word	0x00000078
        /*020c*/ 	.short	0x0100
        /*020e*/ 	.byte	0x08
	.zero		1


	//   ....[16]....
        /*0210*/ 	.word	0x000008f0
        /*0214*/ 	.word	0x000000ff
        /*0218*/ 	.word	0x00000080
        /*021c*/ 	.short	0x0100
        /*021e*/ 	.byte	0x06
	.zero		1


	//   ....[17]....
        /*0220*/ 	.word	0x00000900
        /*0224*/ 	.word	0x000000ff
        /*0228*/ 	.word	0x00000088
        /*022c*/ 	.short	0x0100
        /*022e*/ 	.byte	0x06
	.zero		1


	//   ....[18]....
        /*0230*/ 	.word	0x00000a40
        /*0234*/ 	.word	0x000000ff
        /*0238*/ 	.word	0x00000090
        /*023c*/ 	.short	0x0100
        /*023e*/ 	.byte	0x06
	.zero		1


	//   ....[19]....
        /*0240*/ 	.word	0x00000a50
        /*0244*/ 	.word	0x000000ff
        /*0248*/ 	.word	0x000000a0
        /*024c*/ 	.short	0x0100
        /*024e*/ 	.byte	0x06
	.zero		1


	//   ....[20]....
        /*0250*/ 	.word	0x00000a60
        /*0254*/ 	.word	0x000000ff
        /*0258*/ 	.word	0x00000098
        /*025c*/ 	.short	0x0100
        /*025e*/ 	.byte	0x06
	.zero		1


	//   ....[21]....
        /*0260*/ 	.word	0x00000a70
        /*0264*/ 	.word	0x000000ff
        /*0268*/ 	.word	0x000000a8
        /*026c*/ 	.short	0x0100
        /*026e*/ 	.byte	0x06
	.zero		1


	//   ....[22]....
        /*0270*/ 	.word	0x00000ba0
        /*0274*/ 	.word	0x000000ff
        /*0278*/ 	.word	0x000000b0
        /*027c*/ 	.short	0x0100
        /*027e*/ 	.byte	0x08
	.zero		1


	//   ....[23]....
        /*0280*/ 	.word	0x00000bb0
        /*0284*/ 	.word	0x000000ff
        /*0288*/ 	.word	0x000000d0
        /*028c*/ 	.short	0x0100
        /*028e*/ 	.byte	0x08
	.zero		1


	//   ....[24]....
        /*0290*/ 	.word	0x00000bc0
        /*0294*/ 	.word	0x000000ff
        /*0298*/ 	.word	0x000000b8
        /*029c*/ 	.short	0x0100
        /*029e*/ 	.byte	0x08
	.zero		1


	//   ....[25]....
        /*02a0*/ 	.word	0x00000bd0
        /*02a4*/ 	.word	0x000000ff
        /*02a8*/ 	.word	0x000000d8
        /*02ac*/ 	.short	0x0100
        /*02ae*/ 	.byte	0x08
	.zero		1


	//   ....[26]....
        /*02b0*/ 	.word	0x00000be0
        /*02b4*/ 	.word	0x000000ff
        /*02b8*/ 	.word	0x000000c0
        /*02bc*/ 	.short	0x0100
        /*02be*/ 	.byte	0x08
	.zero		1


	//   ....[27]....
        /*02c0*/ 	.word	0x00000bf0
        /*02c4*/ 	.word	0x000000ff
        /*02c8*/ 	.word	0x000000e0
        /*02cc*/ 	.short	0x0100
        /*02ce*/ 	.byte	0x08
	.zero		1


	//   ....[28]....
        /*02d0*/ 	.word	0x00000c00
        /*02d4*/ 	.word	0x000000ff
        /*02d8*/ 	.word	0x000000c8
        /*02dc*/ 	.short	0x0100
        /*02de*/ 	.byte	0x08
	.zero		1


	//   ....[29]....
        /*02e0*/ 	.word	0x00000c10
        /*02e4*/ 	.word	0x000000ff
        /*02e8*/ 	.word	0x000000e8
        /*02ec*/ 	.short	0x0100
        /*02ee*/ 	.byte	0x08
	.zero		1


	//   ....[30]....
        /*02f0*/ 	.word	0x00000d00
        /*02f4*/ 	.word	0x000000ff
        /*02f8*/ 	.word	0x000000f0
        /*02fc*/ 	.short	0x0100
        /*02fe*/ 	.byte	0x06
	.zero		1


	//   ....[31]....
        /*0300*/ 	.word	0x00000d10
        /*0304*/ 	.word	0x000000ff
        /*0308*/ 	.word	0x00000100
        /*030c*/ 	.short	0x0100
        /*030e*/ 	.byte	0x06
	.zero		1


	//   ....[32]....
        /*0310*/ 	.word	0x00000d20
        /*0314*/ 	.word	0x000000ff
        /*0318*/ 	.word	0x000000f8
        /*031c*/ 	.short	0x0100
        /*031e*/ 	.byte	0x06
	.zero		1


	//   ....[33]....
        /*0320*/ 	.word	0x00000d30
        /*0324*/ 	.word	0x000000ff
        /*0328*/ 	.word	0x00000108
        /*032c*/ 	.short	0x0100
        /*032e*/ 	.byte	0x06
	.zero		1


	//   ....[34]....
        /*0330*/ 	.word	0x000017e0
        /*0334*/ 	.word	0x00000002
        /*0338*/ 	.word	0x00000100
        /*033c*/ 	.short	0x010a
        /*033e*/ 	.byte	0xff
	.zero		1


	//   ....[35]....
        /*0340*/ 	.word	0x00001810
        /*0344*/ 	.word	0x00000002
        /*0348*/ 	.word	0x000000f0
        /*034c*/ 	.short	0x0101
        /*034e*/ 	.byte	0xff
	.zero		1


	//   ....[36]....
        /*0350*/ 	.word	0x000018e0
        /*0354*/ 	.word	0x000000ff
        /*0358*/ 	.word	0x00000020
        /*035c*/ 	.short	0x010a
        /*035e*/ 	.byte	0x08
	.zero		1


	//   ....[37]....
        /*0360*/ 	.word	0x00001990
        /*0364*/ 	.word	0x000000ff
        /*0368*/ 	.word	0x00000020
        /*036c*/ 	.short	0x010a
        /*036e*/ 	.byte	0x21
	.zero		1


	//   ....[38]....
        /*0370*/ 	.word	0x00001b20
        /*0374*/ 	.word	0x000000ff
        /*0378*/ 	.word	0x00000020
        /*037c*/ 	.short	0x010a
        /*037e*/ 	.byte	0x08
	.zero		1


	//   ....[39]....
        /*0380*/ 	.word	0x00001ca0
        /*0384*/ 	.word	0x000000ff
        /*0388*/ 	.word	0x00000088
        /*038c*/ 	.short	0x0101
        /*038e*/ 	.byte	0x05
	.zero		1


	//   ....[40]....
        /*0390*/ 	.word	0x00001cc0
        /*0394*/ 	.word	0x000000ff
        /*0398*/ 	.word	0x00000020
        /*039c*/ 	.short	0x010a
        /*039e*/ 	.byte	0x08
	.zero		1


	//   ....[41]....
        /*03a0*/ 	.word	0x00001d50
        /*03a4*/ 	.word	0x000000ff
        /*03a8*/ 	.word	0x00000020
        /*03ac*/ 	.short	0x010a
        /*03ae*/ 	.byte	0x19
	.zero		1


	//   ....[42]....
        /*03b0*/ 	.word	0x00001ee0
        /*03b4*/ 	.word	0x000000ff
        /*03b8*/ 	.word	0x00000020
        /*03bc*/ 	.short	0x010a
        /*03be*/ 	.byte	0x08
	.zero		1


	//   ....[43]....
        /*03c0*/ 	.word	0x00002090
        /*03c4*/ 	.word	0x00000002
        /*03c8*/ 	.word	0x00000090
        /*03cc*/ 	.short	0x010a
        /*03ce*/ 	.byte	0xff
	.zero		1


	//   ....[44]....
        /*03d0*/ 	.word	0x00002150
        /*03d4*/ 	.word	0x00000002
        /*03d8*/ 	.word	0x00000000
        /*03dc*/ 	.short	0x0101
        /*03de*/ 	.byte	0xff
	.zero		1


	//   ....[45]....
        /*03e0*/ 	.word	0x000026b0
        /*03e4*/ 	.word	0x000000ff
        /*03e8*/ 	.word	0x00000000
        /*03ec*/ 	.short	0x010a
        /*03ee*/ 	.byte	0x04
	.zero		1


	//   ....[46]....
        /*03f0*/ 	.word	0x00002740
        /*03f4*/ 	.word	0x000000ff
        /*03f8*/ 	.word	0x00000000
        /*03fc*/ 	.short	0x010a
        /*03fe*/ 	.byte	0x04
	.zero		1


	//   ....[47]....
        /*0400*/ 	.word	0x000027d0
        /*0404*/ 	.word	0x000000ff
        /*0408*/ 	.word	0x00000000
        /*040c*/ 	.short	0x010a
        /*040e*/ 	.byte	0x04
	.zero		1


	//   ....[48]....
        /*0410*/ 	.word	0x00002870
        /*0414*/ 	.word	0x00000000
        /*0418*/ 	.word	0x00000000
        /*041c*/ 	.short	0x010a
        /*041e*/ 	.byte	0xff
	.zero		1


	//   ....[49]....
        /*0420*/ 	.word	0x000029a0
        /*0424*/ 	.word	0x00000000
        /*0428*/ 	.word	0x000000f0
        /*042c*/ 	.short	0x010a
        /*042e*/ 	.byte	0xff
	.zero		1


	//   ....[50]....
        /*0430*/ 	.word	0x00002a10
        /*0434*/ 	.word	0x00000000
        /*0438*/ 	.word	0x00000000
        /*043c*/ 	.short	0x0101
        /*043e*/ 	.byte	0xff
	.zero		1


	//   ....[51]....
        /*0440*/ 	.word	0x00002a30
        /*0444*/ 	.word	0x000000ff
        /*0448*/ 	.word	0x000000a0
        /*044c*/ 	.short	0x010a
        /*044e*/ 	.byte	0x05
	.zero		1


	//   ....[52]....
        /*0450*/ 	.word	0x00002b50
        /*0454*/ 	.word	0x00000000
        /*0458*/ 	.word	0x00000090
        /*045c*/ 	.short	0x010a
        /*045e*/ 	.byte	0xff
	.zero		1


	//   ....[53]....
        /*0460*/ 	.word	0x00002c50
        /*0464*/ 	.word	0x00000000
        /*0468*/ 	.word	0x00000000
        /*046c*/ 	.short	0x0101
        /*046e*/ 	.byte	0xff
	.zero		1


	//   ....[54]....
        /*0470*/ 	.word	0x00002ce0
        /*0474*/ 	.word	0x000000ff
        /*0478*/ 	.word	0x000000a0
        /*047c*/ 	.short	0x0106
        /*047e*/ 	.byte	0x05
	.zero		1


	//   ....[55]....
        /*0480*/ 	.word	0x00002d00
        /*0484*/ 	.word	0x000000ff
        /*0488*/ 	.word	0x000000a0
        /*048c*/ 	.short	0x010a
        /*048e*/ 	.byte	0x05
	.zero		1


	//   ....[56]....
        /*0490*/ 	.word	0x00002d90
        /*0494*/ 	.word	0x000000ff
        /*0498*/ 	.word	0x000000a0
        /*049c*/ 	.short	0x0106
        /*049e*/ 	.byte	0x04
	.zero		1


	//   ....[57]....
        /*04a0*/ 	.word	0x00002dd0
        /*04a4*/ 	.word	0x00000000
        /*04a8*/ 	.word	0x000000a0
        /*04ac*/ 	.short	0x010a
        /*04ae*/ 	.byte	0xff
	.zero		1


	//   ....[58]....
        /*04b0*/ 	.word	0x00003320
        /*04b4*/ 	.word	0x00000000
        /*04b8*/ 	.word	0x00000090
        /*04bc*/ 	.short	0x010a
        /*04be*/ 	.byte	0xff
	.zero		1


	//   ....[59]....
        /*04c0*/ 	.word	0x00003430
        /*04c4*/ 	.word	0x00000003
        /*04c8*/ 	.word	0x00000000
        /*04cc*/ 	.short	0x0101
        /*04ce*/ 	.byte	0xff
	.zero		1


	//   ....[60]....
        /*04d0*/ 	.word	0x00003440
        /*04d4*/ 	.word	0x000000ff
        /*04d8*/ 	.word	0x00000000
        /*04dc*/ 	.short	0x010a
        /*04de*/ 	.byte	0x06
	.zero		1


	//   ....[61]....
        /*04e0*/ 	.word	0x00003460
        /*04e4*/ 	.word	0x000000ff
        /*04e8*/ 	.word	0x000000d0
        /*04ec*/ 	.short	0x010a
        /*04ee*/ 	.byte	0x07
	.zero		1


	//   ....[62]....
        /*04f0*/ 	.word	0x00003530
        /*04f4*/ 	.word	0x000000ff
        /*04f8*/ 	.word	0x00000000
        /*04fc*/ 	.short	0x010a
        /*04fe*/ 	.byte	0x06
	.zero		1


	//   ....[63]....
        /*0500*/ 	.word	0x00003660
        /*0504*/ 	.word	0x000000ff
        /*0508*/ 	.word	0x00000000
        /*050c*/ 	.short	0x010a
        /*050e*/ 	.byte	0x1a
	.zero		1


	//   ....[64]....
        /*0510*/ 	.word	0x00003900
        /*0514*/ 	.word	0x000000ff
        /*0518*/ 	.word	0x00000000
        /*051c*/ 	.short	0x010a
        /*051e*/ 	.byte	0x06
	.zero		1


	//   ....[65]....
        /*0520*/ 	.word	0x00003990
        /*0524*/ 	.word	0x000000ff
        /*0528*/ 	.word	0x00000000
        /*052c*/ 	.short	0x010a
        /*052e*/ 	.byte	0x06
	.zero		1


	//   ....[66]....
        /*0530*/ 	.word	0x00003a20
        /*0534*/ 	.word	0x000000ff
        /*0538*/ 	.word	0x00000000
        /*053c*/ 	.short	0x010a
        /*053e*/ 	.byte	0x06
	.zero		1


	//   ....[67]....
        /*0540*/ 	.word	0x00003ab0
        /*0544*/ 	.word	0x000000ff
        /*0548*/ 	.word	0x00000000
        /*054c*/ 	.short	0x010a
        /*054e*/ 	.byte	0x07
	.zero		1


	//   ....[68]....
        /*0550*/ 	.word	0x00003ef0
        /*0554*/ 	.word	0x00000000
        /*0558*/ 	.word	0x00000090
        /*055c*/ 	.short	0x010a
        /*055e*/ 	.byte	0xff
	.zero		1


	//   ....[69]....
        /*0560*/ 	.word	0x00003fb0
        /*0564*/ 	.word	0x00000000
        /*0568*/ 	.word	0x00000000
        /*056c*/ 	.short	0x0101
        /*056e*/ 	.byte	0xff
	.zero		1


	//   ....[70]....
        /*0570*/ 	.word	0x000042d0
        /*0574*/ 	.word	0x000000ff
        /*0578*/ 	.word	0x00000088
        /*057c*/ 	.short	0x010a
        /*057e*/ 	.byte	0x04
	.zero		1


	//   ....[71]....
        /*0580*/ 	.word	0x000044d0
        /*0584*/ 	.word	0x000000ff
        /*0588*/ 	.word	0x00000060
        /*058c*/ 	.short	0x010a
        /*058e*/ 	.byte	0x04
	.zero		1


	//   ....[72]....
        /*0590*/ 	.word	0x00004640
        /*0594*/ 	.word	0x000000ff
        /*0598*/ 	.word	0x00000040
        /*059c*/ 	.short	0x010b
        /*059e*/ 	.byte	0x04
	.zero		1


	//   ....[73]....
        /*05a0*/ 	.word	0x00004650
        /*05a4*/ 	.word	0x000000ff
        /*05a8*/ 	.word	0x00000000
        /*05ac*/ 	.short	0x0101
        /*05ae*/ 	.byte	0x06
	.zero		1


	//   ....[74]....
        /*05b0*/ 	.word	0x00004660
        /*05b4*/ 	.word	0x000000ff
        /*05b8*/ 	.word	0x00000068
        /*05bc*/ 	.short	0x010a
        /*05be*/ 	.byte	0x04
	.zero		1


	//   ....[75]....
        /*05c0*/ 	.word	0x000047b0
        /*05c4*/ 	.word	0x000000ff
        /*05c8*/ 	.word	0x00000048
        /*05cc*/ 	.short	0x010b
        /*05ce*/ 	.byte	0x04
	.zero		1


	//   ....[76]....
        /*05d0*/ 	.word	0x000047c0
        /*05d4*/ 	.word	0x000000ff
        /*05d8*/ 	.word	0x00000000
        /*05dc*/ 	.short	0x0101
        /*05de*/ 	.byte	0x06
	.zero		1


	//   ....[77]....
        /*05e0*/ 	.word	0x000047d0
        /*05e4*/ 	.word	0x000000ff
        /*05e8*/ 	.word	0x00000070
        /*05ec*/ 	.short	0x010a
        /*05ee*/ 	.byte	0x04
	.zero		1


	//   ....[78]....
        /*05f0*/ 	.word	0x00004950
        /*05f4*/ 	.word	0x000000ff
        /*05f8*/ 	.word	0x00000050
        /*05fc*/ 	.short	0x010b
        /*05fe*/ 	.byte	0x04
	.zero		1


	//   ....[79]....
        /*0600*/ 	.word	0x00004990
        /*0604*/ 	.word	0x000000ff
        /*0608*/ 	.word	0x00000000
        /*060c*/ 	.short	0x0101
        /*060e*/ 	.byte	0x06
	.zero		1


	//   ....[80]....
        /*0610*/ 	.word	0x000049d0
        /*0614*/ 	.word	0x000000ff
        /*0618*/ 	.word	0x00000078
        /*061c*/ 	.short	0x010a
        /*061e*/ 	.byte	0x04
	.zero		1


	//   ....[81]....
        /*0620*/ 	.word	0x00004c10
        /*0624*/ 	.word	0x000000ff
        /*0628*/ 	.word	0x00000058
        /*062c*/ 	.short	0x010b
        /*062e*/ 	.byte	0x04
	.zero		1


	//   ....[82]....
        /*0630*/ 	.word	0x00004c30
        /*0634*/ 	.word	0x000000ff
        /*0638*/ 	.word	0x00000000
        /*063c*/ 	.short	0x0101
        /*063e*/ 	.byte	0x05
	.zero		1


	//   ....[83]....
        /*0640*/ 	.word	0x00004c60
        /*0644*/ 	.word	0x000000ff
        /*0648*/ 	.word	0x00000060
        /*064c*/ 	.short	0x010a
        /*064e*/ 	.byte	0x04
	.zero		1


	//   ....[84]....
        /*0650*/ 	.word	0x00004c80
        /*0654*/ 	.word	0x000000ff
        /*0658*/ 	.word	0x00000068
        /*065c*/ 	.short	0x010a
        /*065e*/ 	.byte	0x04
	.zero		1


	//   ....[85]....
        /*0660*/ 	.word	0x00004ca0
        /*0664*/ 	.word	0x000000ff
        /*0668*/ 	.word	0x00000070
        /*066c*/ 	.short	0x010a
        /*066e*/ 	.byte	0x04
	.zero		1


	//   ....[86]....
        /*0670*/ 	.word	0x00004ce0
        /*0674*/ 	.word	0x00000000
        /*0678*/ 	.word	0x00000078
        /*067c*/ 	.short	0x010a
        /*067e*/ 	.byte	0xff
	.zero		1


	//   ....[87]....
        /*0680*/ 	.word	0x00005010
        /*0684*/ 	.word	0x00000000
        /*0688*/ 	.word	0x00000090
        /*068c*/ 	.short	0x010a
        /*068e*/ 	.byte	0xff
	.zero		1


	//   ....[88]....
        /*0690*/ 	.word	0x00005120
        /*0694*/ 	.word	0x00000000
        /*0698*/ 	.word	0x00000000
        /*069c*/ 	.short	0x0101
        /*069e*/ 	.byte	0xff
	.zero		1


	//   ....[89]....
        /*06a0*/ 	.word	0x00005b70
        /*06a4*/ 	.word	0x000000ff
        /*06a8*/ 	.word	0x00000040
        /*06ac*/ 	.short	0x010a
        /*06ae*/ 	.byte	0x30
	.zero		1


	//   ....[90]....
        /*06b0*/ 	.word	0x00005bb0
        /*06b4*/ 	.word	0x00000040
        /*06b8*/ 	.word	0x000000b0
        /*06bc*/ 	.short	0x010a
        /*06be*/ 	.byte	0xff
	.zero		1


	//   ....[91]....
        /*06c0*/ 	.word	0x00005ca0
        /*06c4*/ 	.word	0x000000ff
        /*06c8*/ 	.word	0x00000040
        /*06cc*/ 	.short	0x010a
        /*06ce*/ 	.byte	0x30
	.zero		1


	//   ....[92]....
        /*06d0*/ 	.word	0x00005d90
        /*06d4*/ 	.word	0x00000040
        /*06d8*/ 	.word	0x000000b0
        /*06dc*/ 	.short	0x010a
        /*06de*/ 	.byte	0xff
	.zero		1


	//   ....[93]....
        /*06e0*/ 	.word	0x00006860
        /*06e4*/ 	.word	0x00000000
        /*06e8*/ 	.word	0x00000000
        /*06ec*/ 	.short	0x0101
        /*06ee*/ 	.byte	0xff
	.zero		1


	//   ....[94]....
        /*06f0*/ 	.word	0x00006870
        /*06f4*/ 	.word	0x00000002
        /*06f8*/ 	.word	0x00000040
        /*06fc*/ 	.short	0x010a
        /*06fe*/ 	.byte	0xff
	.zero		1


	//   ....[95]....
        /*0700*/ 	.word	0x00006950
        /*0704*/ 	.word	0x00000002
        /*0708*/ 	.word	0x00000040
        /*070c*/ 	.short	0x010a
        /*070e*/ 	.byte	0xff
	.zero		1


	//   ....[96]....
        /*0710*/ 	.word	0x000074b0
        /*0714*/ 	.word	0x00000048
        /*0718*/ 	.word	0x00000000
        /*071c*/ 	.short	0x0101
        /*071e*/ 	.byte	0xff
	.zero		1


	//   ....[97]....
        /*0720*/ 	.word	0x000074d0
        /*0724*/ 	.word	0x00000000
        /*0728*/ 	.word	0x00000040
        /*072c*/ 	.short	0x010a
        /*072e*/ 	.byte	0xff
	.zero		1


	//   ....[98]....
        /*0730*/ 	.word	0x000075a0
        /*0734*/ 	.word	0x00000000
        /*0738*/ 	.word	0x00000040
        /*073c*/ 	.short	0x010a
        /*073e*/ 	.byte	0xff
	.zero		1


	//   ....[99]....
        /*0740*/ 	.word	0x00008100
        /*0744*/ 	.word	0x00000048
        /*0748*/ 	.word	0x00000000
        /*074c*/ 	.short	0x0101
        /*074e*/ 	.byte	0xff
	.zero		1


	//   ....[100]....
        /*0750*/ 	.word	0x00008120
        /*0754*/ 	.word	0x00000000
        /*0758*/ 	.word	0x00000040
        /*075c*/ 	.short	0x010a
        /*075e*/ 	.byte	0xff
	.zero		1


	//   ....[101]....
        /*0760*/ 	.word	0x000081f0
        /*0764*/ 	.word	0x00000000
        /*0768*/ 	.word	0x00000040
        /*076c*/ 	.short	0x010a
        /*076e*/ 	.byte	0xff
	.zero		1


	//   ....[102]....
        /*0770*/ 	.word	0x00008530
        /*0774*/ 	.word	0x000000ff
        /*0778*/ 	.word	0x00000000
        /*077c*/ 	.short	0x0101
        /*077e*/ 	.byte	0x05
	.zero		1


	//   ....[103]....
        /*0780*/ 	.word	0x00008db0
        /*0784*/ 	.word	0x00000000
        /*0788*/ 	.word	0x00000000
        /*078c*/ 	.short	0x0101
        /*078e*/ 	.byte	0xff
	.zero		1


	//   ....[104]....
        /*0790*/ 	.word	0x00009020
        /*0794*/ 	.word	0x000000ff
        /*0798*/ 	.word	0x00000000
        /*079c*/ 	.short	0x0101
        /*079e*/ 	.byte	0x04
	.zero		1


	//   ....[105]....
        /*07a0*/ 	.word	0x00009040
        /*07a4*/ 	.word	0x00000002
        /*07a8*/ 	.word	0x00000100
        /*07ac*/ 	.short	0x010a
        /*07ae*/ 	.byte	0xff
	.zero		1


	//   ....[106]....
        /*07b0*/ 	.word	0x000090a0
        /*07b4*/ 	.word	0x00000002
        /*07b8*/ 	.word	0x00000020
        /*07bc*/ 	.short	0x010a
        /*07be*/ 	.byte	0xff
	.zero		1


	//   ....[107]....
        /*07c0*/ 	.word	0x00009100
        /*07c4*/ 	.word	0x00000002
        /*07c8*/ 	.word	0x00000020
        /*07cc*/ 	.short	0x010a
        /*07ce*/ 	.byte	0xff
	.zero		1


	//   ....[108]....
        /*07d0*/ 	.word	0x00009150
        /*07d4*/ 	.word	0x00000002
        /*07d8*/ 	.word	0x00000090
        /*07dc*/ 	.short	0x010a
        /*07de*/ 	.byte	0xff
	.zero		1


	//   ....[109]....
        /*07e0*/ 	.word	0x000091b0
        /*07e4*/ 	.word	0x00000000
        /*07e8*/ 	.word	0x00000000
        /*07ec*/ 	.short	0x010a
        /*07ee*/ 	.byte	0xff
	.zero		1


	//   ....[110]....
        /*07f0*/ 	.word	0x00009210
        /*07f4*/ 	.word	0x00000000
        /*07f8*/ 	.word	0x00000000
        /*07fc*/ 	.short	0x010a
        /*07fe*/ 	.byte	0xff
	.zero		1


	//   ....[111]....
        /*0800*/ 	.word	0x00009270
        /*0804*/ 	.word	0x00000000
        /*0808*/ 	.word	0x00000000
        /*080c*/ 	.short	0x010a
        /*080e*/ 	.byte	0xff
	.zero		1


	//   ....[112]....
        /*0810*/ 	.word	0x000092c0
        /*0814*/ 	.word	0x00000000
        /*0818*/ 	.word	0x000000f0
        /*081c*/ 	.short	0x010a
        /*081e*/ 	.byte	0xff
	.zero		1


	//   ....[113]....
        /*0820*/ 	.word	0x00009320
        /*0824*/ 	.word	0x00000000
        /*0828*/ 	.word	0x000000a0
        /*082c*/ 	.short	0x010a
        /*082e*/ 	.byte	0xff
	.zero		1


	//   ....[114]....
        /*0830*/ 	.word	0x00009370
        /*0834*/ 	.word	0x00000000
        /*0838*/ 	.word	0x00000090
        /*083c*/ 	.short	0x010a
        /*083e*/ 	.byte	0xff
	.zero		1


	//   ....[115]....
        /*0840*/ 	.word	0x000093d0
        /*0844*/ 	.word	0x00000000
        /*0848*/ 	.word	0x000000a0
        /*084c*/ 	.short	0x010a
        /*084e*/ 	.byte	0xff
	.zero		1


	//   ....[116]....
        /*0850*/ 	.word	0x00009420
        /*0854*/ 	.word	0x00000000
        /*0858*/ 	.word	0x00000090
        /*085c*/ 	.short	0x010a
        /*085e*/ 	.byte	0xff
	.zero		1


	//   ....[117]....
        /*0860*/ 	.word	0x00009480
        /*0864*/ 	.word	0x00000002
        /*0868*/ 	.word	0x000000d0
        /*086c*/ 	.short	0x010a
        /*086e*/ 	.byte	0xff
	.zero		1


	//   ....[118]....
        /*0870*/ 	.word	0x000094e0
        /*0874*/ 	.word	0x00000000
        /*0878*/ 	.word	0x00000000
        /*087c*/ 	.short	0x010a
        /*087e*/ 	.byte	0xff
	.zero		1


	//   ....[119]....
        /*0880*/ 	.word	0x00009540
        /*0884*/ 	.word	0x00000000
        /*0888*/ 	.word	0x00000000
        /*088c*/ 	.short	0x010a
        /*088e*/ 	.byte	0xff
	.zero		1


	//   ....[120]....
        /*0890*/ 	.word	0x000095a0
        /*0894*/ 	.word	0x00000000
        /*0898*/ 	.word	0x00000000
        /*089c*/ 	.short	0x010a
        /*089e*/ 	.byte	0xff
	.zero		1


	//   ....[121]....
        /*08a0*/ 	.word	0x00009600
        /*08a4*/ 	.word	0x00000000
        /*08a8*/ 	.word	0x00000000
        /*08ac*/ 	.short	0x010a
        /*08ae*/ 	.byte	0xff
	.zero		1


	//   ....[122]....
        /*08b0*/ 	.word	0x00009660
        /*08b4*/ 	.word	0x00000000
        /*08b8*/ 	.word	0x00000000
        /*08bc*/ 	.short	0x010a
        /*08be*/ 	.byte	0xff
	.zero		1


	//   ....[123]....
        /*08c0*/ 	.word	0x000096b0
        /*08c4*/ 	.word	0x00000000
        /*08c8*/ 	.word	0x00000090
        /*08cc*/ 	.short	0x010a
        /*08ce*/ 	.byte	0xff
	.zero		1


	//   ....[124]....
        /*08d0*/ 	.word	0x00009710
        /*08d4*/ 	.word	0x00000000
        /*08d8*/ 	.word	0x00000088
        /*08dc*/ 	.short	0x010a
        /*08de*/ 	.byte	0xff
	.zero		1


	//   ....[125]....
        /*08e0*/ 	.word	0x00009770
        /*08e4*/ 	.word	0x00000000
        /*08e8*/ 	.word	0x00000060
        /*08ec*/ 	.short	0x010a
        /*08ee*/ 	.byte	0xff
	.zero		1


	//   ....[126]....
        /*08f0*/ 	.word	0x000097d0
        /*08f4*/ 	.word	0x00000000
        /*08f8*/ 	.word	0x00000068
        /*08fc*/ 	.short	0x010a
        /*08fe*/ 	.byte	0xff
	.zero		1


	//   ....[127]....
        /*0900*/ 	.word	0x00009830
        /*0904*/ 	.word	0x00000000
        /*0908*/ 	.word	0x00000070
        /*090c*/ 	.short	0x010a
        /*090e*/ 	.byte	0xff
	.zero		1


	//   ....[128]....
        /*0910*/ 	.word	0x00009890
        /*0914*/ 	.word	0x00000000
        /*0918*/ 	.word	0x00000078
        /*091c*/ 	.short	0x010a
        /*091e*/ 	.byte	0xff
	.zero		1


	//   ....[129]....
        /*0920*/ 	.word	0x000098f0
        /*0924*/ 	.word	0x00000000
        /*0928*/ 	.word	0x00000060
        /*092c*/ 	.short	0x010a
        /*092e*/ 	.byte	0xff
	.zero		1


	//   ....[130]....
        /*0930*/ 	.word	0x00009950
        /*0934*/ 	.word	0x00000000
        /*0938*/ 	.word	0x00000068
        /*093c*/ 	.short	0x010a
        /*093e*/ 	.byte	0xff
	.zero		1


	//   ....[131]....
        /*0940*/ 	.word	0x000099b0
        /*0944*/ 	.word	0x00000000
        /*0948*/ 	.word	0x00000070
        /*094c*/ 	.short	0x010a
        /*094e*/ 	.byte	0xff
	.zero		1


	//   ....[132]....
        /*0950*/ 	.word	0x00009a00
        /*0954*/ 	.word	0x00000000
        /*0958*/ 	.word	0x00000090
        /*095c*/ 	.short	0x010a
        /*095e*/ 	.byte	0xff
	.zero		1


	//   ....[133]....
        /*0960*/ 	.word	0x00009a60
        /*0964*/ 	.word	0x00000002
        /*0968*/ 	.word	0x00000040
        /*096c*/ 	.short	0x010a
        /*096e*/ 	.byte	0xff
	.zero		1


	//   ....[134]....
        /*0970*/ 	.word	0x00009ab0
        /*0974*/ 	.word	0x00000040
        /*0978*/ 	.word	0x000000b0
        /*097c*/ 	.short	0x010a
        /*097e*/ 	.byte	0xff
	.zero		1


	//   ....[135]....
        /*0980*/ 	.word	0x00009b00
        /*0984*/ 	.word	0x00000002
        /*0988*/ 	.word	0x00000040
        /*098c*/ 	.short	0x010a
        /*098e*/ 	.byte	0xff
	.zero		1


	//   ....[136]....
        /*0990*/ 	.word	0x00009b50
        /*0994*/ 	.word	0x00000000
        /*0998*/ 	.word	0x00000040
        /*099c*/ 	.short	0x010a
        /*099e*/ 	.byte	0xff
	.zero		1


	//   ....[137]....
        /*09a0*/ 	.word	0x00009ba0
        /*09a4*/ 	.word	0x00000000
        /*09a8*/ 	.word	0x00000040
        /*09ac*/ 	.short	0x010a
        /*09ae*/ 	.byte	0xff
	.zero		1


	//----- nvinfo : EIATTR_NUM_MBARRIERS
	.align		4
.L_47:
        /*09b0*/ 	.byte	0x03, 0x38
        /*09b2*/ 	.short	0x0022


	//----- nvinfo : EIATTR_EXIT_INSTR_OFFSETS
	.align		4
        /*09b4*/ 	.byte	0x04, 0x1c
        /*09b6*/ 	.short	(.L_49 - .L_48)


	//   ....[0]....
.L_48:
        /*09b8*/ 	.word	0x000028a0


	//   ....[1]....
        /*09bc*/ 	.word	0x00002da0


	//   ....[2]....
        /*09c0*/ 	.word	0x00002e00


	//   ....[3]....
        /*09c4*/ 	.word	0x00003d10


	//   ....[4]....
        /*09c8*/ 	.word	0x00004d10


	//   ....[5]....
        /*09cc*/ 	.word	0x00004d50


	//   ....[6]....
        /*09d0*/ 	.word	0x00008f10


	//   ....[7]....
        /*09d4*/ 	.word	0x00008f90


	//   ....[8]....
        /*09d8*/ 	.word	0x00008fc0


	//   ....[9]....
        /*09dc*/ 	.word	0x00009030


	//----- nvinfo : EIATTR_MAX_THREADS
	.align		4
.L_49:
        /*09e0*/ 	.byte	0x04, 0x05
        /*09e2*/ 	.short	(.L_51 - .L_50)
.L_50:
        /*09e4*/ 	.word	0x00000100
        /*09e8*/ 	.word	0x00000001
        /*09ec*/ 	.word	0x00000001


	//----- nvinfo : EIATTR_CRS_STACK_SIZE
	.align		4
.L_51:
        /*09f0*/ 	.byte	0x04, 0x1e
        /*09f2*/ 	.short	(.L_53 - .L_52)
.L_52:
        /*09f4*/ 	.word	0x00000000


	//----- nvinfo : EIATTR_CBANK_PARAM_SIZE
	.align		4
.L_53:
        /*09f8*/ 	.byte	0x03, 0x19
        /*09fa*/ 	.short	0x0800


	//----- nvinfo : EIATTR_PARAM_CBANK
	.align		4
        /*09fc*/ 	.byte	0x04, 0x0a
        /*09fe*/ 	.short	(.L_55 - .L_54)
	.align		4
.L_54:
        /*0a00*/ 	.word	index@(.nv.constant0._ZN7cutlass13device_kernelINS_4gemm6kernel13GemmUniversalIN4cute5tupleIJiiiiEEENS1_10collective13CollectiveMmaINS1_35MainloopSm100TmaUmmaWarpSpecializedILi4ELi2ELi4ENS5_IJNS4_1CILi1EEENSA_ILi4EEESB_EEEEENS5_IJNSA_ILi128EEESF_NSA_ILi64EEEEEENS_6half_tENS5_IJSB_llEEESI_NS5_IJlSB_lEEENS4_8TiledMMAINS4_8MMA_AtomIJNS4_20SM100_MMA_F16BF16_SSISI_SI_fLi128ELi128ELNS4_4UMMA5MajorE1ELSP_0ELNSO_7ScaleInE0ELSQ_0EEEEEENS4_6LayoutINS5_IJSB_SB_SB_EEENS5_IJNSA_ILi0EEESV_SV_EEEEENS5_IJNS4_10UnderscoreESY_SY_EEEEENS4_23SM90_TMA_LOAD_MULTICASTENS4_14ComposedLayoutINS4_7SwizzleILi3ELi4ELi3EEENS4_18smem_ptr_flag_bitsILi16EEENST_INS5_IJSG_NSA_ILi8EEEEEENS5_IJSB_SG_EEEEEEEvNS4_8identityENS4_13SM90_TMA_LOADENS12_IS14_S16_NST_INS5_IJS17_SG_EEENS5_IJSG_SB_EEEEEEEvS1C_EENS_8epilogue10collective18CollectiveEpilogueINS1J_23Sm100TmaWarpSpecializedILi4ELi2ELi32ELb1ELb0EEEJSH_NS5_IJNST_ISF_SB_EENST_INSA_ILi32EEESB_EEEEESI_SK_SI_SK_NS1J_6fusion15FusionCallbacksIS1N_NS1S_17LinearCombinationISI_fSI_fLNS_15FloatRoundStyleE2EEESH_S1R_JEEENS4_5SM1004TMEM4LOAD26SM100_TMEM_LOAD_32dp32b32xES1D_NS12_INS13_ILi2ELi4ELi3EEES16_NST_INS5_IJS17_S1P_EEENS5_IJS1P_SB_EEEEEEENS4_39AutoVectorizingCopyWithAssumedAlignmentILi128EEENS4_14SM90_TMA_STOREES26_S28_S28_EEEvvEEEEvNT_6ParamsE)
        /*0a04*/ 	.short	0x0380
        /*0a06*/ 	.short	0x0800


	//----- nvinfo : EIATTR_SW_WAR
	.align		4
.L_55:
        /*0a08*/ 	.byte	0x04, 0x36
        /*0a0a*/ 	.short	(.L_57 - .L_56)
.L_56:
        /*0a0c*/ 	.word	0x00000008
.L_57:


//--------------------- .nv.callgraph             --------------------------
	.section	.nv.callgraph,"",@"SHT_CUDA_CALLGRAPH"
	.align	4
	.sectionentsize	8
	.align		4
        /*0000*/ 	.word	0x00000000
	.align		4
        /*0004*/ 	.word	0xffffffff
	.align		4
        /*0008*/ 	.word	index@(_ZN7cutlass13device_kernelINS_4gemm6kernel13GemmUniversalIN4cute5tupleIJiiiiEEENS1_10collective13CollectiveMmaINS1_35MainloopSm100TmaUmmaWarpSpecializedILi4ELi2ELi4ENS5_IJNS4_1CILi1EEENSA_ILi4EEESB_EEEEENS5_IJNSA_ILi128EEESF_NSA_ILi64EEEEEENS_6half_tENS5_IJSB_llEEESI_NS5_IJlSB_lEEENS4_8TiledMMAINS4_8MMA_AtomIJNS4_20SM100_MMA_F16BF16_SSISI_SI_fLi128ELi128ELNS4_4UMMA5MajorE1ELSP_0ELNSO_7ScaleInE0ELSQ_0EEEEEENS4_6LayoutINS5_IJSB_SB_SB_EEENS5_IJNSA_ILi0EEESV_SV_EEEEENS5_IJNS4_10UnderscoreESY_SY_EEEEENS4_23SM90_TMA_LOAD_MULTICASTENS4_14ComposedLayoutINS4_7SwizzleILi3ELi4ELi3EEENS4_18smem_ptr_flag_bitsILi16EEENST_INS5_IJSG_NSA_ILi8EEEEEENS5_IJSB_SG_EEEEEEEvNS4_8identityENS4_13SM90_TMA_LOADENS12_IS14_S16_NST_INS5_IJS17_SG_EEENS5_IJSG_SB_EEEEEEEvS1C_EENS_8epilogue10collective18CollectiveEpilogueINS1J_23Sm100TmaWarpSpecializedILi4ELi2ELi32ELb1ELb0EEEJSH_NS5_IJNST_ISF_SB_EENST_INSA_ILi32EEESB_EEEEESI_SK_SI_SK_NS1J_6fusion15FusionCallbacksIS1N_NS1S_17LinearCombinationISI_fSI_fLNS_15FloatRoundStyleE2EEESH_S1R_JEEENS4_5SM1004TMEM4LOAD26SM100_TMEM_LOAD_32dp32b32xES1D_NS12_INS13_ILi2ELi4ELi3EEES16_NST_INS5_IJS17_S1P_EEENS5_IJS1P_SB_EEEEEEENS4_39AutoVectorizingCopyWithAssumedAlignmentILi128EEENS4_14SM90_TMA_STOREES26_S28_S28_EEEvvEEEEvNT_6ParamsE)
	.align		4
        /*000c*/ 	.word	index@(__assertfail)
	.align		4
        /*0010*/ 	.word	0x00000000
	.align		4
        /*0014*/ 	.word	0xfffffffe
	.align		4
        /*0018*/ 	.word	0x00000000
	.align		4
        /*001c*/ 	.word	0xfffffffd
	.align		4
        /*0020*/ 	.word	0x00000000
	.align		4
        /*0024*/ 	.word	0xfffffffc


//--------------------- .nv.constant4             --------------------------
	.section	.nv.constant4,"a",@progbits
	.align	8
	.align		8
.nv.constant4:
        /*0000*/ 	.dword	__assertfail
	.align		8
        /*0008*/ 	.dword	__unnamed_1
	.align		8
        /*0010*/ 	.dword	__unnamed_2
	.align		8
        /*0018*/ 	.dword	_ZN40_INTERNAL_09184886_4_k_cu_5fad969c_319374cuda3std3__45__cpo5beginE
	.align		8
        /*0020*/ 	.dword	_ZN40_INTERNAL_09184886_4_k_cu_5fad969c_319374cuda3std3__45__cpo3endE
	.align		8
        /*0028*/ 	.dword	_ZN40_INTERNAL_09184886_4_k_cu_5fad969c_319374cuda3std3__45__cpo6cbeginE
	.align		8
        /*0030*/ 	.dword	_ZN40_INTERNAL_09184886_4_k_cu_5fad969c_319374cuda3std3__45__cpo4cendE
	.align		8
        /*0038*/ 	.dword	_ZN40_INTERNAL_09184886_4_k_cu_5fad969c_319374cuda3std3__442_GLOBAL__N__09184886_4_k_cu_5fad969c_319376ignoreE
	.align		8
        /*0040*/ 	.dword	_ZN40_INTERNAL_09184886_4_k_cu_5fad969c_319374cuda3std3__419piecewise_constructE
	.align		8
        /*0048*/ 	.dword	_ZN40_INTERNAL_09184886_4_k_cu_5fad969c_319374cuda3std3__48in_placeE
	.align		8
        /*0050*/ 	.dword	_ZN40_INTERNAL_09184886_4_k_cu_5fad969c_319374cuda3std6ranges3__45__cpo4swapE
	.align		8
        /*0058*/ 	.dword	_ZN40_INTERNAL_09184886_4_k_cu_5fad969c_319374cuda3std6ranges3__45__cpo9iter_moveE
	.align		8
        /*0060*/ 	.dword	_ZN40_INTERNAL_09184886_4_k_cu_5fad969c_319374cute7productE
	.align		8
        /*0068*/ 	.dword	_ZN40_INTERNAL_09184886_4_k_cu_5fad969c_319374cute1_E
	.align		8
        /*0070*/ 	.dword	$str$25
	.align		8
        /*0078*/ 	.dword	$str$26
	.align		8
        /*0080*/ 	.dword	$str$27
	.align		8
        /*0088*/ 	.dword	$str$28


//--------------------- .text._ZN7cutlass13device_kernelINS_4gemm6kernel13GemmUniversalIN4cute5tupleIJiiiiEEENS1_10collective13CollectiveMmaINS1_35MainloopSm100TmaUmmaWarpSpecializedILi4ELi2ELi4ENS5_IJNS4_1CILi1EEENSA_ILi4EEESB_EEEEENS5_IJNSA_ILi128EEESF_NSA_ILi64EEEEEENS_6half_tENS5_IJSB_llEEESI_NS5_IJlSB_lEEENS4_8TiledMMAINS4_8MMA_AtomIJNS4_20SM100_MMA_F16BF16_SSISI_SI_fLi128ELi128ELNS4_4UMMA5MajorE1ELSP_0ELNSO_7ScaleInE0ELSQ_0EEEEEENS4_6LayoutINS5_IJSB_SB_SB_EEENS5_IJNSA_ILi0EEESV_SV_EEEEENS5_IJNS4_10UnderscoreESY_SY_EEEEENS4_23SM90_TMA_LOAD_MULTICASTENS4_14ComposedLayoutINS4_7SwizzleILi3ELi4ELi3EEENS4_18smem_ptr_flag_bitsILi16EEENST_INS5_IJSG_NSA_ILi8EEEEEENS5_IJSB_SG_EEEEEEEvNS4_8identityENS4_13SM90_TMA_LOADENS12_IS14_S16_NST_INS5_IJS17_SG_EEENS5_IJSG_SB_EEEEEEEvS1C_EENS_8epilogue10collective18CollectiveEpilogueINS1J_23Sm100TmaWarpSpecializedILi4ELi2ELi32ELb1ELb0EEEJSH_NS5_IJNST_ISF_SB_EENST_INSA_ILi32EEESB_EEEEESI_SK_SI_SK_NS1J_6fusion15FusionCallbacksIS1N_NS1S_17LinearCombinationISI_fSI_fLNS_15FloatRoundStyleE2EEESH_S1R_JEEENS4_5SM1004TMEM4LOAD26SM100_TMEM_LOAD_32dp32b32xES1D_NS12_INS13_ILi2ELi4ELi3EEES16_NST_INS5_IJS17_S1P_EEENS5_IJS1P_SB_EEEEEEENS4_39AutoVectorizingCopyWithAssumedAlignmentILi128EEENS4_14SM90_TMA_STOREES26_S28_S28_EEEvvEEEEvNT_6ParamsE --------------------------
	.section	.text._ZN7cutlass13device_kernelINS_4gemm6kernel13GemmUniversalIN4cute5tupleIJiiiiEEENS1_10collective13CollectiveMmaINS1_35MainloopSm100TmaUmmaWarpSpecializedILi4ELi2ELi4ENS5_IJNS4_1CILi1EEENSA_ILi4EEESB_EEEEENS5_IJNSA_ILi128EEESF_NSA_ILi64EEEEEENS_6half_tENS5_IJSB_llEEESI_NS5_IJlSB_lEEENS4_8TiledMMAINS4_8MMA_AtomIJNS4_20SM100_MMA_F16BF16_SSISI_SI_fLi128ELi128ELNS4_4UMMA5MajorE1ELSP_0ELNSO_7ScaleInE0ELSQ_0EEEEEENS4_6LayoutINS5_IJSB_SB_SB_EEENS5_IJNSA_ILi0EEESV_SV_EEEEENS5_IJNS4_10UnderscoreESY_SY_EEEEENS4_23SM90_TMA_LOAD_MULTICASTENS4_14ComposedLayoutINS4_7SwizzleILi3ELi4ELi3EEENS4_18smem_ptr_flag_bitsILi16EEENST_INS5_IJSG_NSA_ILi8EEEEEENS5_IJSB_SG_EEEEEEEvNS4_8identityENS4_13SM90_TMA_LOADENS12_IS14_S16_NST_INS5_IJS17_SG_EEENS5_IJSG_SB_EEEEEEEvS1C_EENS_8epilogue10collective18CollectiveEpilogueINS1J_23Sm100TmaWarpSpecializedILi4ELi2ELi32ELb1ELb0EEEJSH_NS5_IJNST_ISF_SB_EENST_INSA_ILi32EEESB_EEEEESI_SK_SI_SK_NS1J_6fusion15FusionCallbacksIS1N_NS1S_17LinearCombinationISI_fSI_fLNS_15FloatRoundStyleE2EEESH_S1R_JEEENS4_5SM1004TMEM4LOAD26SM100_TMEM_LOAD_32dp32b32xES1D_NS12_INS13_ILi2ELi4ELi3EEES16_NST_INS5_IJS17_S1P_EEENS5_IJS1P_SB_EEEEEEENS4_39AutoVectorizingCopyWithAssumedAlignmentILi128EEENS4_14SM90_TMA_STOREES26_S28_S28_EEEvvEEEEvNT_6ParamsE,"ax",@progbits
	.align	128
.text._ZN7cutlass13device_kernelINS_4gemm6kernel13GemmUniversalIN4cute5tupleIJiiiiEEENS1_10collective13CollectiveMmaINS1_35MainloopSm100TmaUmmaWarpSpecializedILi4ELi2ELi4ENS5_IJNS4_1CILi1EEENSA_ILi4EEESB_EEEEENS5_IJNSA_ILi128EEESF_NSA_ILi64EEEEEENS_6half_tENS5_IJSB_llEEESI_NS5_IJlSB_lEEENS4_8TiledMMAINS4_8MMA_AtomIJNS4_20SM100_MMA_F16BF16_SSISI_SI_fLi128ELi128ELNS4_4UMMA5MajorE1ELSP_0ELNSO_7ScaleInE0ELSQ_0EEEEEENS4_6LayoutINS5_IJSB_SB_SB_EEENS5_IJNSA_ILi0EEESV_SV_EEEEENS5_IJNS4_10UnderscoreESY_SY_EEEEENS4_23SM90_TMA_LOAD_MULTICASTENS4_14ComposedLayoutINS4_7SwizzleILi3ELi4ELi3EEENS4_18smem_ptr_flag_bitsILi16EEENST_INS5_IJSG_NSA_ILi8EEEEEENS5_IJSB_SG_EEEEEEEvNS4_8identityENS4_13SM90_TMA_LOADENS12_IS14_S16_NST_INS5_IJS17_SG_EEENS5_IJSG_SB_EEEEEEEvS1C_EENS_8epilogue10collective18CollectiveEpilogueINS1J_23Sm100TmaWarpSpecializedILi4ELi2ELi32ELb1ELb0EEEJSH_NS5_IJNST_ISF_SB_EENST_INSA_ILi32EEESB_EEEEESI_SK_SI_SK_NS1J_6fusion15FusionCallbacksIS1N_NS1S_17LinearCombinationISI_fSI_fLNS_15FloatRoundStyleE2EEESH_S1R_JEEENS4_5SM1004TMEM4LOAD26SM100_TMEM_LOAD_32dp32b32xES1D_NS12_INS13_ILi2ELi4ELi3EEES16_NST_INS5_IJS17_S1P_EEENS5_IJS1P_SB_EEEEEEENS4_39AutoVectorizingCopyWithAssumedAlignmentILi128EEENS4_14SM90_TMA_STOREES26_S28_S28_EEEvvEEEEvNT_6ParamsE:
        .type           _ZN7cutlass13device_kernelINS_4gemm6kernel13GemmUniversalIN4cute5tupleIJiiiiEEENS1_10collective13CollectiveMmaINS1_35MainloopSm100TmaUmmaWarpSpecializedILi4ELi2ELi4ENS5_IJNS4_1CILi1EEENSA_ILi4EEESB_EEEEENS5_IJNSA_ILi128EEESF_NSA_ILi64EEEEEENS_6half_tENS5_IJSB_llEEESI_NS5_IJlSB_lEEENS4_8TiledMMAINS4_8MMA_AtomIJNS4_20SM100_MMA_F16BF16_SSISI_SI_fLi128ELi128ELNS4_4UMMA5MajorE1ELSP_0ELNSO_7ScaleInE0ELSQ_0EEEEEENS4_6LayoutINS5_IJSB_SB_SB_EEENS5_IJNSA_ILi0EEESV_SV_EEEEENS5_IJNS4_10UnderscoreESY_SY_EEEEENS4_23SM90_TMA_LOAD_MULTICASTENS4_14ComposedLayoutINS4_7SwizzleILi3ELi4ELi3EEENS4_18smem_ptr_flag_bitsILi16EEENST_INS5_IJSG_NSA_ILi8EEEEEENS5_IJSB_SG_EEEEEEEvNS4_8identityENS4_13SM90_TMA_LOADENS12_IS14_S16_NST_INS5_IJS17_SG_EEENS5_IJSG_SB_EEEEEEEvS1C_EENS_8epilogue10collective18CollectiveEpilogueINS1J_23Sm100TmaWarpSpecializedILi4ELi2ELi32ELb1ELb0EEEJSH_NS5_IJNST_ISF_SB_EENST_INSA_ILi32EEESB_EEEEESI_SK_SI_SK_NS1J_6fusion15FusionCallbacksIS1N_NS1S_17LinearCombinationISI_fSI_fLNS_15FloatRoundStyleE2EEESH_S1R_JEEENS4_5SM1004TMEM4LOAD26SM100_TMEM_LOAD_32dp32b32xES1D_NS12_INS13_ILi2ELi4ELi3EEES16_NST_INS5_IJS17_S1P_EEENS5_IJS1P_SB_EEEEEEENS4_39AutoVectorizingCopyWithAssumedAlignmentILi128EEENS4_14SM90_TMA_STOREES26_S28_S28_EEEvvEEEEvNT_6ParamsE,@function
        .size           _ZN7cutlass13device_kernelINS_4gemm6kernel13GemmUniversalIN4cute5tupleIJiiiiEEENS1_10collective13CollectiveMmaINS1_35MainloopSm100TmaUmmaWarpSpecializedILi4ELi2ELi4ENS5_IJNS4_1CILi1EEENSA_ILi4EEESB_EEEEENS5_IJNSA_ILi128EEESF_NSA_ILi64EEEEEENS_6half_tENS5_IJSB_llEEESI_NS5_IJlSB_lEEENS4_8TiledMMAINS4_8MMA_AtomIJNS4_20SM100_MMA_F16BF16_SSISI_SI_fLi128ELi128ELNS4_4UMMA5MajorE1ELSP_0ELNSO_7ScaleInE0ELSQ_0EEEEEENS4_6LayoutINS5_IJSB_SB_SB_EEENS5_IJNSA_ILi0EEESV_SV_EEEEENS5_IJNS4_10UnderscoreESY_SY_EEEEENS4_23SM90_TMA_LOAD_MULTICASTENS4_14ComposedLayoutINS4_7SwizzleILi3ELi4ELi3EEENS4_18smem_ptr_flag_bitsILi16EEENST_INS5_IJSG_NSA_ILi8EEEEEENS5_IJSB_SG_EEEEEEEvNS4_8identityENS4_13SM90_TMA_LOADENS12_IS14_S16_NST_INS5_IJS17_SG_EEENS5_IJSG_SB_EEEEEEEvS1C_EENS_8epilogue10collective18CollectiveEpilogueINS1J_23Sm100TmaWarpSpecializedILi4ELi2ELi32ELb1ELb0EEEJSH_NS5_IJNST_ISF_SB_EENST_INSA_ILi32EEESB_EEEEESI_SK_SI_SK_NS1J_6fusion15FusionCallbacksIS1N_NS1S_17LinearCombinationISI_fSI_fLNS_15FloatRoundStyleE2EEESH_S1R_JEEENS4_5SM1004TMEM4LOAD26SM100_TMEM_LOAD_32dp32b32xES1D_NS12_INS13_ILi2ELi4ELi3EEES16_NST_INS5_IJS17_S1P_EEENS5_IJS1P_SB_EEEEEEENS4_39AutoVectorizingCopyWithAssumedAlignmentILi128EEENS4_14SM90_TMA_STOREES26_S28_S28_EEEvvEEEEvNT_6ParamsE,(.L_x_183 - _ZN7cutlass13device_kernelINS_4gemm6kernel13GemmUniversalIN4cute5tupleIJiiiiEEENS1_10collective13CollectiveMmaINS1_35MainloopSm100TmaUmmaWarpSpecializedILi4ELi2ELi4ENS5_IJNS4_1CILi1EEENSA_ILi4EEESB_EEEEENS5_IJNSA_ILi128EEESF_NSA_ILi64EEEEEENS_6half_tENS5_IJSB_llEEESI_NS5_IJlSB_lEEENS4_8TiledMMAINS4_8MMA_AtomIJNS4_20SM100_MMA_F16BF16_SSISI_SI_fLi128ELi128ELNS4_4UMMA5MajorE1ELSP_0ELNSO_7ScaleInE0ELSQ_0EEEEEENS4_6LayoutINS5_IJSB_SB_SB_EEENS5_IJNSA_ILi0EEESV_SV_EEEEENS5_IJNS4_10UnderscoreESY_SY_EEEEENS4_23SM90_TMA_LOAD_MULTICASTENS4_14ComposedLayoutINS4_7SwizzleILi3ELi4ELi3EEENS4_18smem_ptr_flag_bitsILi16EEENST_INS5_IJSG_NSA_ILi8EEEEEENS5_IJSB_SG_EEEEEEEvNS4_8identityENS4_13SM90_TMA_LOADENS12_IS14_S16_NST_INS5_IJS17_SG_EEENS5_IJSG_SB_EEEEEEEvS1C_EENS_8epilogue10collective18CollectiveEpilogueINS1J_23Sm100TmaWarpSpecializedILi4ELi2ELi32ELb1ELb0EEEJSH_NS5_IJNST_ISF_SB_EENST_INSA_ILi32EEESB_EEEEESI_SK_SI_SK_NS1J_6fusion15FusionCallbacksIS1N_NS1S_17LinearCombinationISI_fSI_fLNS_15FloatRoundStyleE2EEESH_S1R_JEEENS4_5SM1004TMEM4LOAD26SM100_TMEM_LOAD_32dp32b32xES1D_NS12_INS13_ILi2ELi4ELi3EEES16_NST_INS5_IJS17_S1P_EEENS5_IJS1P_SB_EEEEEEENS4_39AutoVectorizingCopyWithAssumedAlignmentILi128EEENS4_14SM90_TMA_STOREES26_S28_S28_EEEvvEEEEvNT_6ParamsE)
        .other          _ZN7cutlass13device_kernelINS_4gemm6kernel13GemmUniversalIN4cute5tupleIJiiiiEEENS1_10collective13CollectiveMmaINS1_35MainloopSm100TmaUmmaWarpSpecializedILi4ELi2ELi4ENS5_IJNS4_1CILi1EEENSA_ILi4EEESB_EEEEENS5_IJNSA_ILi128EEESF_NSA_ILi64EEEEEENS_6half_tENS5_IJSB_llEEESI_NS5_IJlSB_lEEENS4_8TiledMMAINS4_8MMA_AtomIJNS4_20SM100_MMA_F16BF16_SSISI_SI_fLi128ELi128ELNS4_4UMMA5MajorE1ELSP_0ELNSO_7ScaleInE0ELSQ_0EEEEEENS4_6LayoutINS5_IJSB_SB_SB_EEENS5_IJNSA_ILi0EEESV_SV_EEEEENS5_IJNS4_10UnderscoreESY_SY_EEEEENS4_23SM90_TMA_LOAD_MULTICASTENS4_14ComposedLayoutINS4_7SwizzleILi3ELi4ELi3EEENS4_18smem_ptr_flag_bitsILi16EEENST_INS5_IJSG_NSA_ILi8EEEEEENS5_IJSB_SG_EEEEEEEvNS4_8identityENS4_13SM90_TMA_LOADENS12_IS14_S16_NST_INS5_IJS17_SG_EEENS5_IJSG_SB_EEEEEEEvS1C_EENS_8epilogue10collective18CollectiveEpilogueINS1J_23Sm100TmaWarpSpecializedILi4ELi2ELi32ELb1ELb0EEEJSH_NS5_IJNST_ISF_SB_EENST_INSA_ILi32EEESB_EEEEESI_SK_SI_SK_NS1J_6fusion15FusionCallbacksIS1N_NS1S_17LinearCombinationISI_fSI_fLNS_15FloatRoundStyleE2EEESH_S1R_JEEENS4_5SM1004TMEM4LOAD26SM100_TMEM_LOAD_32dp32b32xES1D_NS12_INS13_ILi2ELi4ELi3EEES16_NST_INS5_IJS17_S1P_EEENS5_IJS1P_SB_EEEEEEENS4_39AutoVectorizingCopyWithAssumedAlignmentILi128EEENS4_14SM90_TMA_STOREES26_S28_S28_EEEvvEEEEvNT_6ParamsE,@"STO_CUDA_ENTRY STV_DEFAULT"
_ZN7cutlass13device_kernelINS_4gemm6kernel13GemmUniversalIN4cute5tupleIJiiiiEEENS1_10collective13CollectiveMmaINS1_35MainloopSm100TmaUmmaWarpSpecializedILi4ELi2ELi4ENS5_IJNS4_1CILi1EEENSA_ILi4EEESB_EEEEENS5_IJNSA_ILi128EEESF_NSA_ILi64EEEEEENS_6half_tENS5_IJSB_llEEESI_NS5_IJlSB_lEEENS4_8TiledMMAINS4_8MMA_AtomIJNS4_20SM100_MMA_F16BF16_SSISI_SI_fLi128ELi128ELNS4_4UMMA5MajorE1ELSP_0ELNSO_7ScaleInE0ELSQ_0EEEEEENS4_6LayoutINS5_IJSB_SB_SB_EEENS5_IJNSA_ILi0EEESV_SV_EEEEENS5_IJNS4_10UnderscoreESY_SY_EEEEENS4_23SM90_TMA_LOAD_MULTICASTENS4_14ComposedLayoutINS4_7SwizzleILi3ELi4ELi3EEENS4_18smem_ptr_flag_bitsILi16EEENST_INS5_IJSG_NSA_ILi8EEEEEENS5_IJSB_SG_EEEEEEEvNS4_8identityENS4_13SM90_TMA_LOADENS12_IS14_S16_NST_INS5_IJS17_SG_EEENS5_IJSG_SB_EEEEEEEvS1C_EENS_8epilogue10collective18CollectiveEpilogueINS1J_23Sm100TmaWarpSpecializedILi4ELi2ELi32ELb1ELb0EEEJSH_NS5_IJNST_ISF_SB_EENST_INSA_ILi32EEESB_EEEEESI_SK_SI_SK_NS1J_6fusion15FusionCallbacksIS1N_NS1S_17LinearCombinationISI_fSI_fLNS_15FloatRoundStyleE2EEESH_S1R_JEEENS4_5SM1004TMEM4LOAD26SM100_TMEM_LOAD_32dp32b32xES1D_NS12_INS13_ILi2ELi4ELi3EEES16_NST_INS5_IJS17_S1P_EEENS5_IJS1P_SB_EEEEEEENS4_39AutoVectorizingCopyWithAssumedAlignmentILi128EEENS4_14SM90_TMA_STOREES26_S28_S28_EEEvvEEEEvNT_6ParamsE:
[----:B------:R-:W1:Y:S01]  /*0000*/  LDC R1, c[0x0][0x37c] ;  /* 0x0000df00ff017b82 */ /* 0x000e620000000800 */
[----:B------:R-:W2:Y:S01]  /*0010*/  S2R R101, SR_TID.X ;  /* 0x0000000000657919 */ /* 0x000ea20000002100 */
[----:B------:R-:W3:Y:S01]  /*0020*/  LDCU.64 UR6, c[0x0][0x890] ;  /* 0x00011200ff0677ac */ /* 0x000ee20008000a00 */
[----:B------:R-:W-:Y:S02]  /*0030*/  PRMT R88, RZ, 0x7610, R88 ;  /* 0x00007610ff587816 */ /* 0x000fe40000000058 */
[----:B------:R-:W-:Y:S01]  /*0040*/  ELECT P6, URZ, PT ;  /* 0x0000000000ff782f */ /* 0x000fe200038c0000 */
[----:B------:R-:W4:Y:S01]  /*0050*/  LDCU.64 UR46, c[0x0][0x358] ;  /* 0x00006b00ff2e77ac */ /* 0x000f220008000a00 */
[----:B---3--:R-:W-:-:S04]  /*0060*/  UISETP.NE.U32.AND UP0, UPT, UR6, URZ, UPT ;  /* 0x000000ff0600728c */ /* 0x008fc8000bf05070 */
[----:B------:R-:W-:Y:S01]  /*0070*/  UISETP.NE.AND.EX UP0, UPT, UR7, URZ, UPT, UP0 ;  /* 0x000000ff0700728c */ /* 0x000fe2000bf05300 */
[----:B--2---:R-:W-:-:S05]  /*0080*/  SHF.R.U32.HI R92, RZ, 0x5, R101 ;  /* 0x00000005ff5c7819 */ /* 0x004fca0000011665 */
[----:B------:R-:W2:Y:S02]  /*0090*/  SHFL.IDX PT, R0, R92, RZ, 0x1f ;  /* 0x00001fff5c007589 */ /* 0x000ea400000e0000 */
[----:B--2---:R-:W-:Y:S01]  /*00a0*/  R2UR UR5, R0 ;  /* 0x00000000000572ca */ /* 0x004fe200000e0000 */
[----:B-1--4-:R-:W-:-:S14]  /*00b0*/  BRA.U UP0, `(.L_x_0) ;  /* 0x00000001002c7547 */ /* 0x012fdc000b800000 */
[----:B------:R-:W1:Y:S02]  /*00c0*/  LDCU.64 UR8, c[0x0][0x888] ;  /* 0x00011100ff0877ac */ /* 0x000e640008000a00 */
[----:B-1----:R-:W-:-:S04]  /*00d0*/  UISETP.NE.U32.AND UP0, UPT, UR8, URZ, UPT ;  /* 0x000000ff0800728c */ /* 0x002fc8000bf05070 */
[----:B------:R-:W-:-:S09]  /*00e0*/  UISETP.NE.AND.EX UP0, UPT, UR9, URZ, UPT, UP0 ;  /* 0x000000ff0900728c */ /* 0x000fd2000bf05300 */
[----:B------:R-:W-:Y:S05]  /*00f0*/  BRA.U !UP0, `(.L_x_1) ;  /* 0x0000000108107547 */ /* 0x000fea000b800000 */
[----:B------:R-:W1:Y:S02]  /*0100*/  LDC.64 R2, c[0x0][0x888] ;  /* 0x00022200ff027b82 */ /* 0x000e640000000a00 */
[----:B-1----:R1:W5:Y:S01]  /*0110*/  LDG.E R49, desc[UR46][R2.64] ;  /* 0x0000002e02317981 */ /* 0x002362000c1e1900 */
[----:B------:R-:W-:Y:S01]  /*0120*/  HFMA2 R88, -RZ, RZ, 0, 5.9604644775390625e-08 ;  /* 0x00000001ff587431 */ /* 0x000fe200000001ff */
[----:B------:R-:W-:Y:S05]  /*0130*/  BRA `(.L_x_0) ;  /* 0x00000000000c7947 */ /* 0x000fea0003800000 */
.L_x_1:
[----:B------:R-:W1:Y:S01]  /*0140*/  LDCU UR4, c[0x0][0x880] ;  /* 0x00011000ff0477ac */ /* 0x000e620008000800 */
[----:B------:R-:W-:Y:S01]  /*0150*/  HFMA2 R88, -RZ, RZ, 0, 5.9604644775390625e-08 ;  /* 0x00000001ff587431 */ /* 0x000fe200000001ff */
[----:B-1----:R-:W-:Y:S02]  /*0160*/  MOV R49, UR4 ;  /* 0x0000000400317c02 */ /* 0x002fe40008000f00 */
.L_x_0:
[----:B------:R-:W2:Y:S02]  /*0170*/  LDCU.64 UR8, c[0x0][0x8b0] ;  /* 0x00011600ff0877ac */ /* 0x000ea40008000a00 */
[----:B--2---:R-:W-:-:S04]  /*0180*/  UISETP.NE.U32.AND UP0, UPT, UR8, URZ, UPT ;  /* 0x000000ff0800728c */ /* 0x004fc8000bf05070 */
[----:B------:R-:W-:-:S09]  /*0190*/  UISETP.NE.AND.EX UP0, UPT, UR9, URZ, UPT, UP0 ;  /* 0x000000ff0900728c */ /* 0x000fd2000bf05300 */
[----:B------:R-:W-:Y:S05]  /*01a0*/  BRA.U UP0, `(.L_x_2) ;  /* 0x0000000100247547 */ /* 0x000fea000b800000 */
[----:B------:R-:W2:Y:S02]  /*01b0*/  LDCU.64 UR8, c[0x0][0x8a8] ;  /* 0x00011500ff0877ac */ /* 0x000ea40008000a00 */
[----:B--2---:R-:W-:-:S04]  /*01c0*/  UISETP.NE.U32.AND UP0, UPT, UR8, URZ, UPT ;  /* 0x000000ff0800728c */ /* 0x004fc8000bf05070 */
[----:B------:R-:W-:-:S09]  /*01d0*/  UISETP.NE.AND.EX UP0, UPT, UR9, URZ, UPT, UP0 ;  /* 0x000000ff0900728c */ /* 0x000fd2000bf05300 */
[----:B------:R-:W-:Y:S05]  /*01e0*/  BRA.U !UP0, `(.L_x_3) ;  /* 0x00000001080c7547 */ /* 0x000fea000b800000 */
[----:B-1----:R-:W1:Y:S02]  /*01f0*/  LDC.64 R2, c[0x0][0x8a8] ;  /* 0x00022a00ff027b82 */ /* 0x002e640000000a00 */
[----:B-1----:R2:W5:Y:S01]  /*0200*/  LDG.E R47, desc[UR46][R2.64] ;  /* 0x0000002e022f7981 */ /* 0x002562000c1e1900 */
[----:B------:R-:W-:Y:S05]  /*0210*/  BRA `(.L_x_2) ;  /* 0x0000000000087947 */ /* 0x000fea0003800000 */
.L_x_3:
[----:B------:R-:W2:Y:S02]  /*0220*/  LDCU UR4, c[0x0][0x8a0] ;  /* 0x00011400ff0477ac */ /* 0x000ea40008000800 */
[----:B--2---:R-:W-:Y:S02]  /*0230*/  MOV R47, UR4 ;  /* 0x00000004002f7c02 */ /* 0x004fe40008000f00 */
.L_x_2:
[----:B------:R-:W-:Y:S01]  /*0240*/  IMAD.U32 R0, RZ, RZ, UR5 ;  /* 0x00000005ff007e24 */ /* 0x000fe2000f8e00ff */
[----:B------:R-:W-:Y:S04]  /*0250*/  BSSY.RECONVERGENT B0, `(.L_x_4) ;  /* 0x000000c000007945 */ /* 0x000fe80003800200 */
[C---:B------:R-:W-:Y:S02]  /*0260*/  ISETP.NE.OR P1, PT, R0.reuse, 0x1, !P6 ;  /* 0x000000010000780c */ /* 0x040fe40007725670 */
[----:B------:R-:W-:-:S11]  /*0270*/  ISETP.NE.OR P0, PT, R0, 0x3, !P6 ;  /* 0x000000030000780c */ /* 0x000fd60007705670 */
[----:B------:R-:W-:Y:S05]  /*0280*/  @P1 BRA `(.L_x_5) ;  /* 0x0000000000201947 */ /* 0x000fea0003800000 */
[----:B------:R-:W3:Y:S02]  /*0290*/  LDCU.64 UR8, c[0x0][0x348] ;  /* 0x00006900ff0877ac */ /* 0x000ee40008000a00 */
[----:B---3--:R-:W-:Y:S02]  /*02a0*/  UIADD3 UR10, UP1, UPT, UR8, 0x80, URZ ;  /* 0x00000080080a7890 */ /* 0x008fe4000ff3e0ff */
[----:B------:R-:W-:Y:S02]  /*02b0*/  UIADD3 UR8, UP0, UPT, UR8, 0x180, URZ ;  /* 0x0000018008087890 */ /* 0x000fe4000ff1e0ff */
[----:B------:R-:W-:Y:S02]  /*02c0*/  UIADD3.X UR11, UPT, UPT, URZ, UR9, URZ, UP1, !UPT ;  /* 0x00000009ff0b7290 */ /* 0x000fe40008ffe4ff */
[----:B------:R-:W-:-:S07]  /*02d0*/  UIADD3.X UR9, UPT, UPT, URZ, UR9, URZ, UP0, !UPT ;  /* 0x00000009ff097290 */ /* 0x000fce00087fe4ff */
[----:B------:R3:W-:Y:S02]  /*02e0*/  UTMACCTL.PF [UR10] ;  /* 0x000000000a0079b9 */ /* 0x0007e40008040000 */
[----:B------:R3:W-:Y:S02]  /*02f0*/  UTMACCTL.PF [UR8] ;  /* 0x00000000080079b9 */ /* 0x0007e40008040000 */
[----:B---3--:R-:W-:Y:S01]  /*0300*/  NOP ;  /* 0x0000000000007918 */ /* 0x008fe20000000000 */
.L_x_5:
[----:B------:R-:W-:Y:S05]  /*0310*/  BSYNC.RECONVERGENT B0 ;  /* 0x0000000000007941 */ /* 0x000fea0003800200 */
.L_x_4:
[----:B------:R-:W-:Y:S04]  /*0320*/  BSSY.RECONVERGENT B0, `(.L_x_6) ;  /* 0x000000a000007945 */ /* 0x000fe80003800200 */
        /* <DEDUP_REMOVED lines=9> */
.L_x_7:
[----:B------:R-:W-:Y:S05]  /*03c0*/  BSYNC.RECONVERGENT B0 ;  /* 0x0000000000007941 */ /* 0x000fea0003800200 */
.L_x_6:
[----:B------:R-:W3:Y:S01]  /*03d0*/  LDCU.64 UR8, c[0x0][0x888] ;  /* 0x00011100ff0877ac */ /* 0x000ee20008000a00 */
[----:B------:R-:W-:Y:S02]  /*03e0*/  UISETP.EQ.U32.AND UP1, UPT, UR6, URZ, UPT ;  /* 0x000000ff0600728c */ /* 0x000fe4000bf22070 */
[----:B------:R-:W-:Y:S02]  /*03f0*/  UPLOP3.LUT UP4, UPT, UPT, UPT, UPT, 0x80, 0x8 ;  /* 0x000000000008789c */ /* 0x000fe40003f8f070 */
[----:B---3--:R-:W-:-:S04]  /*0400*/  UISETP.NE.U32.AND UP0, UPT, UR8, URZ, UPT ;  /* 0x000000ff0800728c */ /* 0x008fc8000bf05070 */
[----:B------:R-:W-:-:S04]  /*0410*/  UISETP.NE.AND.EX UP0, UPT, UR9, URZ, UPT, UP0 ;  /* 0x000000ff0900728c */ /* 0x000fc8000bf05300 */
[----:B------:R-:W-:-:S04]  /*0420*/  UISETP.EQ.OR.EX UP2, UPT, UR7, URZ, !UP0, UP1 ;  /* 0x000000ff0700728c */ /* 0x000fc8000c742710 */
[----:B------:R-:W-:-:S05]  /*0430*/  UP2UR UR50, UPR, URZ, 0x4 ;  /* 0x00000004ff327883 */ /* 0x000fca0008000000 */
[----:B------:R-:W-:Y:S07]  /*0440*/  BRA.U !UP2, `(.L_x_8) ;  /* 0x000000010a207547 */ /* 0x000fee000b800000 */
[----:B------:R-:W-:Y:S01]  /*0450*/  UISETP.NE.U32.AND UP1, UPT, UR6, URZ, UPT ;  /* 0x000000ff0600728c */ /* 0x000fe2000bf25070 */
[----:B-----5:R-:W-:Y:S01]  /*0460*/  FSETP.NEU.AND P0, PT, R49, RZ, PT ;  /* 0x000000ff3100720b */ /* 0x020fe20003f0d000 */
[----:B------:R-:W-:Y:S02]  /*0470*/  USEL UR4, URZ, 0xffffffff, UP0 ;  /* 0xffffffffff047887 */ /* 0x000fe40008000000 */
[----:B------:R-:W-:-:S10]  /*0480*/  UISETP.NE.AND.EX UP1, UPT, UR7, URZ, UPT, UP1 ;  /* 0x000000ff0700728c */ /* 0x000fd4000bf25310 */
[----:B------:R-:W-:Y:S01]  /*0490*/  VOTEU.ANY UP0, P0 ;  /* 0x0000000000ff7886 */ /* 0x000fe20000000100 */
[----:B------:R-:W-:-:S04]  /*04a0*/  @!UP1 USEL UR4, URZ, 0xffffffff, UP0 ;  /* 0xffffffffff049887 */ /* 0x000fc80008000000 */
[----:B------:R-:W-:-:S04]  /*04b0*/  ULOP3.LUT UR4, UR4, 0x1, URZ, 0xc0, !UPT ;  /* 0x0000000104047892 */ /* 0x000fc8000f8ec0ff */
[----:B------:R-:W-:-:S11]  /*04c0*/  UISETP.NE.U32.AND UP4, UPT, UR4, 0x1, UPT ;  /* 0x000000010400788c */ /* 0x000fd6000bf85070 */
.L_x_8:
[----:B-12---:R-:W1:Y:S01]  /*04d0*/  SHFL.IDX PT, R2, R92, RZ, 0x1f ;  /* 0x00001fff5c027589 */ /* 0x006e6200000e0000 */
[----:B------:R-:W-:-:S04]  /*04e0*/  UISETP.NE.AND UP0, UPT, UR5, 0x2, UPT ;  /* 0x000000020500788c */ /* 0x000fc8000bf05270 */
[----:B------:R-:W-:Y:S01]  /*04f0*/  USEL UR7, URZ, 0x1, UP0 ;  /* 0x00000001ff077887 */ /* 0x000fe20008000000 */
[----:B-1----:R-:W-:-:S13]  /*0500*/  ISETP.NE.AND P0, PT, R2, RZ, PT ;  /* 0x000000ff0200720c */ /* 0x002fda0003f05270 */
[----:B------:R-:W-:Y:S05]  /*0510*/  @P0 BRA `(.L_x_9) ;  /* 0x0000000000580947 */ /* 0x000fea0003800000 */
[----:B------:R-:W1:Y:S01]  /*0520*/  S2UR UR8, SR_CgaCtaId ;  /* 0x00000000000879c3 */ /* 0x000e620000008800 */
[----:B------:R-:W-:Y:S01]  /*0530*/  UMOV UR9, 0x400 ;  /* 0x0000040000097882 */ /* 0x000fe20000000000 */
[----:B------:R-:W-:Y:S01]  /*0540*/  UMOV UR6, 0x1 ;  /* 0x0000000100067882 */ /* 0x000fe20000000000 */
[----:B------:R-:W-:Y:S01]  /*0550*/  UMOV UR4, 0x4 ;  /* 0x0000000400047882 */ /* 0x000fe20000000000 */
[----:B------:R-:W-:-:S04]  /*0560*/  UIADD3 UR10, UPT, UPT, -UR6, 0x100000, URZ ;  /* 0x00100000060a7890 */ /* 0x000fc8000fffe1ff */
[----:B------:R-:W-:Y:S02]  /*0570*/  USHF.L.U32 UR11, UR10, 0xb, URZ ;  /* 0x0000000b0a0b7899 */ /* 0x000fe400080006ff */
[----:B------:R-:W-:Y:S02]  /*0580*/  USHF.L.U32 UR10, UR10, 0x1, URZ ;  /* 0x000000010a0a7899 */ /* 0x000fe400080006ff */
[----:B------:R-:W-:-:S04]  /*0590*/  UIADD3 UR12, UPT, UPT, -UR4, 0x100000, URZ ;  /* 0x00100000040c7890 */ /* 0x000fc8000fffe1ff */
[----:B------:R-:W-:Y:S02]  /*05a0*/  USHF.L.U32 UR13, UR12, 0xb, URZ ;  /* 0x0000000b0c0d7899 */ /* 0x000fe400080006ff */
[----:B------:R-:W-:Y:S01]  /*05b0*/  USHF.L.U32 UR12, UR12, 0x1, URZ ;  /* 0x000000010c0c7899 */ /* 0x000fe200080006ff */
[----:B------:R-:W-:Y:S01]  /*05c0*/  ELECT P0, URZ, PT ;  /* 0x0000000000ff782f */ /* 0x000fe20003800000 */
[----:B-1----:R-:W-:Y:S01]  /*05d0*/  ULEA UR8, UR8, UR9, 0x18 ;  /* 0x0000000908087291 */ /* 0x002fe2000f8ec0ff */
[----:B------:R-:W1:Y:S11]  /*05e0*/  FENCE.VIEW.ASYNC.S ;  /* 0x00000000000073c6 */ /* 0x000e760000000000 */
[----:B-1----:R1:W2:Y:S01]  /*05f0*/  SYNCS.EXCH.64 URZ, [UR8], UR10 ;  /* 0x0000000a08ff75b2 */ /* 0x0022a20008000100 */
[----:B------:R1:W3:Y:S01]  /*0600*/  SYNCS.EXCH.64 URZ, [UR8+0x20], UR12 ;  /* 0x0000200c08ff75b2 */ /* 0x0002e20008000100 */
[----:B------:R1:W4:Y:S01]  /*0610*/  SYNCS.EXCH.64 URZ, [UR8+0x8], UR10 ;  /* 0x0000080a08ff75b2 */ /* 0x0003220008000100 */
[----:B------:R1:W1:Y:S01]  /*0620*/  SYNCS.EXCH.64 URZ, [UR8+0x28], UR12 ;  /* 0x0000280c08ff75b2 */ /* 0x0002620008000100 */
[----:B------:R1:W1:Y:S01]  /*0630*/  SYNCS.EXCH.64 URZ, [UR8+0x10], UR10 ;  /* 0x0000100a08ff75b2 */ /* 0x0002620008000100 */
[----:B------:R1:W1:Y:S01]  /*0640*/  SYNCS.EXCH.64 URZ, [UR8+0x30], UR12 ;  /* 0x0000300c08ff75b2 */ /* 0x0002620008000100 */
[----:B------:R1:W1:Y:S01]  /*0650*/  SYNCS.EXCH.64 URZ, [UR8+0x18], UR10 ;  /* 0x0000180a08ff75b2 */ /* 0x0002620008000100 */
[----:B------:R1:W1:Y:S01]  /*0660*/  SYNCS.EXCH.64 URZ, [UR8+0x38], UR12 ;  /* 0x0000380c08ff75b2 */ /* 0x0002620008000100 */
[----:B------:R-:W-:Y:S01]  /*0670*/  NOP ;  /* 0x0000000000007918 */ /* 0x000fe20000000000 */
.L_x_9:
[----:B------:R-:W2:Y:S01]  /*0680*/  SHFL.IDX PT, R2, R92, RZ, 0x1f ;  /* 0x00001fff5c027589 */ /* 0x000ea200000e0000 */
[----:B------:R-:W-:Y:S01]  /*0690*/  NOP ;  /* 0x0000000000007918 */ /* 0x000fe20000000000 */
[----:B--2---:R-:W-:-:S13]  /*06a0*/  ISETP.NE.AND P0, PT, R2, 0x1, PT ;  /* 0x000000010200780c */ /* 0x004fda0003f05270 */
[----:B------:R-:W-:Y:S05]  /*06b0*/  @P0 BRA `(.L_x_10) ;  /* 0x0000000000580947 */ /* 0x000fea0003800000 */
[----:B-1----:R-:W1:Y:S01]  /*06c0*/  S2UR UR8, SR_CgaCtaId ;  /* 0x00000000000879c3 */ /* 0x002e620000008800 */
        /* <DEDUP_REMOVED lines=12> */
[----:B-1----:R2:W1:Y:S01]  /*0790*/  SYNCS.EXCH.64 URZ, [UR8+0x40], UR10 ;  /* 0x0000400a08ff75b2 */ /* 0x0024620008000100 */
[----:B------:R2:W1:Y:S01]  /*07a0*/  SYNCS.EXCH.64 URZ, [UR8+0x60], UR12 ;  /* 0x0000600c08ff75b2 */ /* 0x0004620008000100 */
[----:B------:R2:W1:Y:S01]  /*07b0*/  SYNCS.EXCH.64 URZ, [UR8+0x48], UR10 ;  /* 0x0000480a08ff75b2 */ /* 0x0004620008000100 */
[----:B------:R2:W1:Y:S01]  /*07c0*/  SYNCS.EXCH.64 URZ, [UR8+0x68], UR12 ;  /* 0x0000680c08ff75b2 */ /* 0x0004620008000100 */
[----:B------:R2:W1:Y:S01]  /*07d0*/  SYNCS.EXCH.64 URZ, [UR8+0x50], UR10 ;  /* 0x0000500a08ff75b2 */ /* 0x0004620008000100 */
[----:B------:R2:W1:Y:S01]  /*07e0*/  SYNCS.EXCH.64 URZ, [UR8+0x70], UR12 ;  /* 0x0000700c08ff75b2 */ /* 0x0004620008000100 */
[----:B------:R2:W1:Y:S01]  /*07f0*/  SYNCS.EXCH.64 URZ, [UR8+0x58], UR10 ;  /* 0x0000580a08ff75b2 */ /* 0x0004620008000100 */
[----:B------:R2:W1:Y:S02]  /*0800*/  SYNCS.EXCH.64 URZ, [UR8+0x78], UR12 ;  /* 0x0000780c08ff75b2 */ /* 0x0004640008000100 */
[----:B--2---:R-:W-:Y:S01]  /*0810*/  NOP ;  /* 0x0000000000007918 */ /* 0x004fe20000000000 */
.L_x_10:
[----:B------:R-:W2:Y:S01]  /*0820*/  SHFL.IDX PT, R2, R92, RZ, 0x1f ;  /* 0x00001fff5c027589 */ /* 0x000ea200000e0000 */
[----:B------:R-:W-:Y:S01]  /*0830*/  NOP ;  /* 0x0000000000007918 */ /* 0x000fe20000000000 */
[----:B--2---:R-:W-:-:S13]  /*0840*/  ISETP.NE.AND P0, PT, R2, 0x3, PT ;  /* 0x000000030200780c */ /* 0x004fda0003f05270 */
[----:B------:R-:W-:Y:S05]  /*0850*/  @P0 BRA `(.L_x_11) ;  /* 0x0000000000300947 */ /* 0x000fea0003800000 */
[----:B------:R-:W2:Y:S01]  /*0860*/  S2UR UR6, SR_CgaCtaId ;  /* 0x00000000000679c3 */ /* 0x000ea20000008800 */
[----:B-1----:R-:W-:Y:S01]  /*0870*/  UMOV UR8, 0x400 ;  /* 0x0000040000087882 */ /* 0x002fe20000000000 */
[----:B------:R-:W-:Y:S01]  /*0880*/  UMOV UR4, 0x20 ;  /* 0x0000002000047882 */ /* 0x000fe20000000000 */
[----:B------:R-:W-:Y:S01]  /*0890*/  ELECT P0, URZ, PT ;  /* 0x0000000000ff782f */ /* 0x000fe20003800000 */
[----:B--2---:R-:W-:Y:S02]  /*08a0*/  ULEA UR6, UR6, UR8, 0x18 ;  /* 0x0000000806067291 */ /* 0x004fe4000f8ec0ff */
[----:B------:R-:W-:-:S04]  /*08b0*/  UIADD3 UR8, UPT, UPT, -UR4, 0x100000, URZ ;  /* 0x0010000004087890 */ /* 0x000fc8000fffe1ff */
[----:B------:R-:W-:Y:S02]  /*08c0*/  USHF.L.U32 UR9, UR8, 0xb, URZ ;  /* 0x0000000b08097899 */ /* 0x000fe400080006ff */
[----:B------:R-:W-:Y:S01]  /*08d0*/  USHF.L.U32 UR8, UR8, 0x1, URZ ;  /* 0x0000000108087899 */ /* 0x000fe200080006ff */
[----:B------:R-:W1:Y:S11]  /*08e0*/  FENCE.VIEW.ASYNC.S ;  /* 0x00000000000073c6 */ /* 0x000e760000000000 */
[----:B-1----:R2:W1:Y:S01]  /*08f0*/  SYNCS.EXCH.64 URZ, [UR6+0x80], UR8 ;  /* 0x0000800806ff75b2 */ /* 0x0024620008000100 */
[----:B------:R2:W1:Y:S02]  /*0900*/  SYNCS.EXCH.64 URZ, [UR6+0x88], UR8 ;  /* 0x0000880806ff75b2 */ /* 0x0004640008000100 */
[----:B--2---:R-:W-:Y:S01]  /*0910*/  NOP ;  /* 0x0000000000007918 */ /* 0x004fe20000000000 */
.L_x_11:
[----:B------:R-:W2:Y:S01]  /*0920*/  SHFL.IDX PT, R2, R92, RZ, 0x1f ;  /* 0x00001fff5c027589 */ /* 0x000ea200000e0000 */
[----:B------:R-:W-:Y:S01]  /*0930*/  NOP ;  /* 0x0000000000007918 */ /* 0x000fe20000000000 */
[----:B--2---:R-:W-:-:S13]  /*0940*/  ISETP.NE.AND P0, PT, R2, 0x4, PT ;  /* 0x000000040200780c */ /* 0x004fda0003f05270 */
[----:B------:R-:W-:Y:S05]  /*0950*/  @P0 BRA `(.L_x_12) ;  /* 0x00000000004c0947 */ /* 0x000fea0003800000 */
[----:B------:R-:W2:Y:S01]  /*0960*/  S2UR UR6, SR_CgaCtaId ;  /* 0x00000000000679c3 */ /* 0x000ea20000008800 */
[----:B------:R-:W-:Y:S01]  /*0970*/  UMOV UR9, 0x3a0 ;  /* 0x000003a000097882 */ /* 0x000fe20000000000 */
[----:B-1----:R-:W-:Y:S01]  /*0980*/  UMOV UR8, 0x400 ;  /* 0x0000040000087882 */ /* 0x002fe20000000000 */
[----:B------:R-:W-:Y:S01]  /*0990*/  USEL UR9, UR9, 0x320, UP4 ;  /* 0x0000032009097887 */ /* 0x000fe2000a000000 */
[----:B------:R-:W-:Y:S01]  /*09a0*/  UMOV UR4, 0x1 ;  /* 0x0000000100047882 */ /* 0x000fe20000000000 */
[----:B------:R-:W-:Y:S01]  /*09b0*/  ELECT P0, URZ, PT ;  /* 0x0000000000ff782f */ /* 0x000fe20003800000 */
[----:B------:R-:W-:-:S04]  /*09c0*/  UIADD3 UR10, UPT, UPT, -UR4, 0x100000, URZ ;  /* 0x00100000040a7890 */ /* 0x000fc8000fffe1ff */
[----:B------:R-:W-:Y:S02]  /*09d0*/  USHF.L.U32 UR11, UR10, 0xb, URZ ;  /* 0x0000000b0a0b7899 */ /* 0x000fe400080006ff */
[----:B------:R-:W-:Y:S02]  /*09e0*/  USHF.L.U32 UR10, UR10, 0x1, URZ ;  /* 0x000000010a0a7899 */ /* 0x000fe400080006ff */
[----:B--2---:R-:W-:Y:S02]  /*09f0*/  ULEA UR6, UR6, UR8, 0x18 ;  /* 0x0000000806067291 */ /* 0x004fe4000f8ec0ff */
[----:B------:R-:W-:-:S04]  /*0a00*/  UIADD3 UR8, UPT, UPT, -UR9, 0x100000, URZ ;  /* 0x0010000009087890 */ /* 0x000fc8000fffe1ff */
[----:B------:R-:W-:Y:S02]  /*0a10*/  USHF.L.U32 UR9, UR8, 0xb, URZ ;  /* 0x0000000b08097899 */ /* 0x000fe400080006ff */
[----:B------:R-:W-:Y:S01]  /*0a20*/  USHF.L.U32 UR8, UR8, 0x1, URZ ;  /* 0x0000000108087899 */ /* 0x000fe200080006ff */
[----:B------:R-:W1:Y:S03]  /*0a30*/  FENCE.VIEW.ASYNC.S ;  /* 0x00000000000073c6 */ /* 0x000e660000000000 */
[----:B-1----:R2:W1:Y:S08]  /*0a40*/  SYNCS.EXCH.64 URZ, [UR6+0x90], UR10 ;  /* 0x0000900a06ff75b2 */ /* 0x0024700008000100 */
[----:B------:R2:W1:Y:S01]  /*0a50*/  SYNCS.EXCH.64 URZ, [UR6+0xa0], UR8 ;  /* 0x0000a00806ff75b2 */ /* 0x0004620008000100 */
[----:B------:R2:W1:Y:S01]  /*0a60*/  SYNCS.EXCH.64 URZ, [UR6+0x98], UR10 ;  /* 0x0000980a06ff75b2 */ /* 0x0004620008000100 */
[----:B------:R2:W1:Y:S02]  /*0a70*/  SYNCS.EXCH.64 URZ, [UR6+0xa8], UR8 ;  /* 0x0000a80806ff75b2 */ /* 0x0004640008000100 */
[----:B--2---:R-:W-:Y:S01]  /*0a80*/  NOP ;  /* 0x0000000000007918 */ /* 0x004fe20000000000 */
.L_x_12:
        /* <DEDUP_REMOVED lines=26> */
.L_x_13:
[----:B------:R-:W2:Y:S01]  /*0c30*/  SHFL.IDX PT, R2, R92, RZ, 0x1f ;  /* 0x00001fff5c027589 */ /* 0x000ea200000e0000 */
[----:B------:R-:W1:Y:S01]  /*0c40*/  S2UR UR37, SR_CgaCtaId ;  /* 0x00000000002579c3 */ /* 0x000e620000008800 */
[----:B------:R-:W-:Y:S01]  /*0c50*/  NOP ;  /* 0x0000000000007918 */ /* 0x000fe20000000000 */
[----:B--2---:R-:W-:-:S13]  /*0c60*/  ISETP.NE.AND P0, PT, R2, 0x3, PT ;  /* 0x000000030200780c */ /* 0x004fda0003f05270 */
[----:B-1----:R-:W-:Y:S05]  /*0c70*/  @P0 BRA `(.L_x_14) ;  /* 0x0000000000340947 */ /* 0x002fea0003800000 */
[----:B------:R-:W-:Y:S01]  /*0c80*/  UMOV UR6, 0x400 ;  /* 0x0000040000067882 */ /* 0x000fe20000000000 */
[----:B------:R-:W-:Y:S01]  /*0c90*/  UMOV UR4, 0x20 ;  /* 0x0000002000047882 */ /* 0x000fe20000000000 */
[----:B------:R-:W-:Y:S02]  /*0ca0*/  ULEA UR6, UR37, UR6, 0x18 ;  /* 0x0000000625067291 */ /* 0x000fe4000f8ec0ff */
[----:B------:R-:W-:-:S04]  /*0cb0*/  UIADD3 UR8, UPT, UPT, -UR4, 0x100000, URZ ;  /* 0x0010000004087890 */ /* 0x000fc8000fffe1ff */
[----:B------:R-:W-:Y:S02]  /*0cc0*/  USHF.L.U32 UR9, UR8, 0xb, URZ ;  /* 0x0000000b08097899 */ /* 0x000fe400080006ff */
[----:B------:R-:W-:Y:S01]  /*0cd0*/  USHF.L.U32 UR8, UR8, 0x1, URZ ;  /* 0x0000000108087899 */ /* 0x000fe200080006ff */
[----:B------:R-:W-:Y:S01]  /*0ce0*/  ELECT P0, URZ, PT ;  /* 0x0000000000ff782f */ /* 0x000fe20003800000 */
[----:B------:R-:W1:Y:S10]  /*0cf0*/  FENCE.VIEW.ASYNC.S ;  /* 0x00000000000073c6 */ /* 0x000e740000000000 */
[----:B-1----:R1:W2:Y:S01]  /*0d00*/  SYNCS.EXCH.64 URZ, [UR6+0xf0], UR8 ;  /* 0x0000f00806ff75b2 */ /* 0x0022a20008000100 */
[----:B------:R1:W1:Y:S01]  /*0d10*/  SYNCS.EXCH.64 URZ, [UR6+0x100], UR8 ;  /* 0x0001000806ff75b2 */ /* 0x0002620008000100 */
[----:B------:R1:W1:Y:S01]  /*0d20*/  SYNCS.EXCH.64 URZ, [UR6+0xf8], UR8 ;  /* 0x0000f80806ff75b2 */ /* 0x0002620008000100 */
[----:B------:R1:W1:Y:S01]  /*0d30*/  SYNCS.EXCH.64 URZ, [UR6+0x108], UR8 ;  /* 0x0001080806ff75b2 */ /* 0x0002620008000100 */
[----:B------:R-:W-:Y:S01]  /*0d40*/  NOP ;  /* 0x0000000000007918 */ /* 0x000fe20000000000 */
.L_x_14:
[----:B------:R-:W3:Y:S01]  /*0d50*/  LDCU UR4, c[0x0][0x36c] ;  /* 0x00006d80ff0477ac */ /* 0x000ee20008000800 */
[----:B------:R-:W-:Y:S01]  /*0d60*/  ISETP.NE.OR P6, PT, R0, 0x2, !P6 ;  /* 0x000000020000780c */ /* 0x000fe200077c5670 */
[----:B------:R-:W-:Y:S01]  /*0d70*/  NOP ;  /* 0x0000000000007918 */ /* 0x000fe20000000000 */
[----:B------:R-:W-:Y:S01]  /*0d80*/  LOP3.LUT R9, R101, 0x1f, RZ, 0xc0, !PT ;  /* 0x0000001f65097812 */ /* 0x000fe200078ec0ff */
[----:B------:R-:W-:Y:S02]  /*0d90*/  UISETP.NE.AND UP3, UPT, UR5, URZ, UPT ;  /* 0x000000ff0500728c */ /* 0x000fe4000bf65270 */
[----:B---3--:R-:W-:-:S09]  /*0da0*/  UISETP.EQ.U32.AND UP0, UPT, UR4, 0x1, UPT ;  /* 0x000000010400788c */ /* 0x008fd2000bf02070 */
[----:B------:R-:W-:Y:S05]  /*0db0*/  BRA.U !UP0, `(.L_x_15) ;  /* 0x0000000108087547 */ /* 0x000fea000b800000 */
[----:B-12-4-:R-:W-:Y:S01]  /*0dc0*/  UCGABAR_ARV ;  /* 0x00000000000079c7 */ /* 0x016fe20008000000 */
[----:B------:R-:W-:Y:S05]  /*0dd0*/  BRA `(.L_x_16) ;  /* 0x0000000000047947 */ /* 0x000fea0003800000 */
.L_x_15:
[----:B-12-4-:R-:W-:Y:S01]  /*0de0*/  NOP ;  /* 0x0000000000007918 */ /* 0x016fe20000000000 */
.L_x_16:
[----:B------:R-:W1:Y:S01]  /*0df0*/  S2UR UR8, SR_CTAID.Y ;  /* 0x00000000000879c3 */ /* 0x000e620000002600 */
[----:B------:R-:W-:-:S05]  /*0e00*/  CS2R.32 R87, SR_CgaSize ;  /* 0x0000000000577805 */ /* 0x000fca0000008a00 */
[----:B------:R-:W-:-:S05]  /*0e10*/  IMAD R87, R87, -0xa0, RZ ;  /* 0xffffff6057577824 */ /* 0x000fca00078e02ff */
[----:B------:R-:W-:-:S14]  /*0e20*/  R2UR UR4, R87 ;  /* 0x00000000570472ca */ /* 0x000fdc00000e0000 */
[----:B------:R-:W2:Y:S01]  /*0e30*/  LDCU UR4, c[0x0][UR4+0x2b4] ;  /* 0x00005680040477ac */ /* 0x000ea20008000800 */
[----:B------:R-:W-:-:S05]  /*0e40*/  CS2R.32 R87, SR_CgaSize ;  /* 0x0000000000577805 */ /* 0x000fca0000008a00 */
[----:B------:R-:W-:-:S05]  /*0e50*/  IMAD R87, R87, -0xa0, RZ ;  /* 0xffffff6057577824 */ /* 0x000fca00078e02ff */
[----:B------:R-:W-:-:S14]  /*0e60*/  R2UR UR6, R87 ;  /* 0x00000000570672ca */ /* 0x000fdc00000e0000 */
[----:B------:R-:W3:Y:S01]  /*0e70*/  LDCU UR6, c[0x0][UR6+0x2b0] ;  /* 0x00005600060677ac */ /* 0x000ee20008000800 */
[----:B------:R-:W4:Y:S01]  /*0e80*/  S2UR UR9, SR_CTAID.X ;  /* 0x00000000000979c3 */ /* 0x000f220000002500 */
[----:B------:R-:W-:Y:S01]  /*0e90*/  UISETP.NE.AND UP1, UPT, UR5, 0x2, UPT ;  /* 0x000000020500788c */ /* 0x000fe2000bf25270 */
[----:B------:R-:W-:-:S05]  /*0ea0*/  CS2R.32 R0, SR_CgaSize ;  /* 0x0000000000007805 */ /* 0x000fca0000008a00 */
[----:B------:R-:W-:-:S06]  /*0eb0*/  IMAD R0, R0, -0xa0, RZ ;  /* 0xffffff6000007824 */ /* 0x000fcc00078e02ff */
[----:B------:R-:W3:Y:S01]  /*0ec0*/  LDC R0, c[0x0][R0+0x2a4] ;  /* 0x0000a90000007b82 */ /* 0x000ee20000000800 */
[----:B-1----:R-:W-:-:S07]  /*0ed0*/  I2FP.F32.U32 R86, UR8 ;  /* 0x0000000800567c45 */ /* 0x002fce0008201000 */
[----:B------:R-:W1:Y:S01]  /*0ee0*/  LDC R11, c[0x0][0xb24] ;  /* 0x0002c900ff0b7b82 */ /* 0x000e620000000800 */
[----:B------:R-:W-:Y:S01]  /*0ef0*/  MOV R20, UR8 ;  /* 0x0000000800147c02 */ /* 0x000fe20008000f00 */
[----:B--2---:R-:W-:Y:S01]  /*0f00*/  FMUL R86, R86, UR4 ;  /* 0x0000000456567c20 */ /* 0x004fe20008400000 */
[----:B------:R-:W-:Y:S01]  /*0f10*/  USHF.L.U32 UR4, UR37, 0xa, URZ ;  /* 0x0000000a25047899 */ /* 0x000fe200080006ff */
[----:B----4-:R-:W-:Y:S02]  /*0f20*/  I2FP.F32.U32 R87, UR9 ;  /* 0x0000000900577c45 */ /* 0x010fe40008201000 */
[----:B------:R-:W-:-:S05]  /*0f30*/  CS2R.32 R2, SR_CgaSize ;  /* 0x0000000000027805 */ /* 0x000fca0000008a00 */
[----:B------:R-:W-:-:S06]  /*0f40*/  IMAD R2, R2, -0xa0, RZ ;  /* 0xffffff6002027824 */ /* 0x000fcc00078e02ff */
[----:B------:R-:W2:Y:S01]  /*0f50*/  LDC R2, c[0x0][R2+0x2a0] ;  /* 0x0000a80002027b82 */ /* 0x000ea20000000800 */
[----:B------:R-:W-:Y:S01]  /*0f60*/  MOV R21, UR9 ;  /* 0x0000000900157c02 */ /* 0x000fe20008000f00 */
[----:B------:R-:W4:Y:S01]  /*0f70*/  F2I.U32.TRUNC.NTZ R86, R86 ;  /* 0x0000005600567305 */ /* 0x000f22000020f000 */
[----:B------:R-:W-:Y:S01]  /*0f80*/  ULOP3.LUT UR4, UR4, 0xc00, URZ, 0xc0, !UPT ;  /* 0x00000c0004047892 */ /* 0x000fe2000f8ec0ff */
[----:B---3--:R-:W-:Y:S01]  /*0f90*/  FMUL R87, R87, UR6 ;  /* 0x0000000657577c20 */ /* 0x008fe20008400000 */
[----:B------:R-:W3:Y:S03]  /*0fa0*/  LDCU UR6, c[0x0][0xb30] ;  /* 0x00016600ff0677ac */ /* 0x000ee60008000800 */
[----:B------:R-:W2:Y:S02]  /*0fb0*/  LDC R40, c[0x0][0xb24] ;  /* 0x0002c900ff287b82 */ /* 0x000ea40000000800 */
[----:B------:R-:W3:Y:S06]  /*0fc0*/  F2I.U32.TRUNC.NTZ R87, R87 ;  /* 0x0000005700577305 */ /* 0x000eec000020f000 */
[----:B------:R-:W2:Y:S01]  /*0fd0*/  S2UR UR36, SR_CTAID.Z ;  /* 0x00000000002479c3 */ /* 0x000ea20000002700 */
[----:B----4-:R-:W-:Y:S01]  /*0fe0*/  IMAD.MOV R86, RZ, RZ, -R86 ;  /* 0x000000ffff567224 */ /* 0x010fe200078e0a56 */
[----:B-1----:R-:W-:-:S03]  /*0ff0*/  ISETP.GE.AND P0, PT, R11, 0x1, PT ;  /* 0x000000010b00780c */ /* 0x002fc60003f06270 */
[----:B------:R-:W-:Y:S01]  /*1000*/  IMAD R86, R0, R86, UR8 ;  /* 0x0000000800567e24 */ /* 0x000fe2000f8e0256 */
[----:B------:R-:W-:Y:S01]  /*1010*/  PRMT R0, RZ, 0x7610, R0 ;  /* 0x00007610ff007816 */ /* 0x000fe20000000000 */
[----:B---3--:R-:W-:Y:S01]  /*1020*/  UISETP.NE.AND UP2, UPT, UR6, 0x1, UPT ;  /* 0x000000010600788c */ /* 0x008fe2000bf45270 */
[----:B------:R-:W-:-:S04]  /*1030*/  IMAD.MOV R87, RZ, RZ, -R87 ;  /* 0x000000ffff577224 */ /* 0x000fc800078e0a57 */
[----:B--2---:R-:W-:Y:S01]  /*1040*/  IMAD R87, R2, R87, UR9 ;  /* 0x0000000902577e24 */ /* 0x004fe2000f8e0257 */
[----:B------:R-:W-:Y:S06]  /*1050*/  BRA.U UP3, `(.L_x_17) ;  /* 0x00000001033c7547 */ /* 0x000fec000b800000 */
[C---:B------:R-:W-:Y:S02]  /*1060*/  ISETP.NE.AND P4, PT, R86.reuse, 0x1, PT ;  /* 0x000000015600780c */ /* 0x040fe40003f85270 */
[C---:B------:R-:W-:Y:S02]  /*1070*/  ISETP.NE.AND P3, PT, R86.reuse, 0x2, PT ;  /* 0x000000025600780c */ /* 0x040fe40003f65270 */
[C---:B------:R-:W-:Y:S02]  /*1080*/  ISETP.NE.AND P1, PT, R86.reuse, RZ, PT ;  /* 0x000000ff5600720c */ /* 0x040fe40003f25270 */
[----:B------:R-:W-:Y:S02]  /*1090*/  ISETP.NE.AND P5, PT, R87, RZ, PT ;  /* 0x000000ff5700720c */ /* 0x000fe40003fa5270 */
[----:B------:R-:W-:Y:S02]  /*10a0*/  ISETP.NE.AND P2, PT, R86, 0x3, PT ;  /* 0x000000035600780c */ /* 0x000fe40003f45270 */
[----:B------:R-:W-:-:S02]  /*10b0*/  SEL R3, RZ, 0x2, P4 ;  /* 0x00000002ff037807 */ /* 0x000fc40002000000 */
[----:B------:R-:W-:Y:S02]  /*10c0*/  SEL R2, RZ, 0x4, P3 ;  /* 0x00000004ff027807 */ /* 0x000fe40001800000 */
[----:B------:R-:W-:Y:S02]  /*10d0*/  ISETP.EQ.OR P1, PT, R87, RZ, !P1 ;  /* 0x000000ff5700720c */ /* 0x000fe40004f22670 */
[----:B------:R-:W-:Y:S02]  /*10e0*/  SEL R0, RZ, 0x8, P2 ;  /* 0x00000008ff007807 */ /* 0x000fe40001000000 */
[----:B------:R-:W-:Y:S02]  /*10f0*/  SEL R3, R3, 0x2, P5 ;  /* 0x0000000203037807 */ /* 0x000fe40002800000 */
[----:B------:R-:W-:Y:S02]  /*1100*/  SEL R2, R2, 0x4, P5 ;  /* 0x0000000402027807 */ /* 0x000fe40002800000 */
[----:B------:R-:W-:-:S02]  /*1110*/  SEL R4, RZ, 0x1, !P1 ;  /* 0x00000001ff047807 */ /* 0x000fc40004800000 */
[----:B------:R-:W-:Y:S02]  /*1120*/  SEL R0, R0, 0x8, P5 ;  /* 0x0000000800007807 */ /* 0x000fe40002800000 */
[----:B------:R-:W-:-:S05]  /*1130*/  IADD3 R2, PT, PT, R2, R3, R4 ;  /* 0x0000000302027210 */ /* 0x000fca0007ffe004 */
[----:B------:R-:W-:Y:S02]  /*1140*/  IMAD.IADD R0, R2, 0x1, R0 ;  /* 0x0000000102007824 */ /* 0x000fe400078e0200 */
.L_x_17:
[----:B------:R-:W-:Y:S05]  /*1150*/  @!P0 BRA `(.L_x_18) ;  /* 0x0000000000b88947 */ /* 0x000fea0003800000 */
[----:B------:R-:W1:Y:S01]  /*1160*/  LDC.64 R4, c[0x0][0xb18] ;  /* 0x0002c600ff047b82 */ /* 0x000e620000000a00 */
[----:B------:R-:W-:-:S07]  /*1170*/  ISETP.NE.AND P0, PT, R11, 0x1, PT ;  /* 0x000000010b00780c */ /* 0x000fce0003f05270 */
[----:B------:R-:W2:Y:S08]  /*1180*/  LDC R10, c[0x0][0xb0c] ;  /* 0x0002c300ff0a7b82 */ /* 0x000eb00000000800 */
[----:B------:R-:W3:Y:S08]  /*1190*/  LDC R13, c[0x0][0x370] ;  /* 0x0000dc00ff0d7b82 */ /* 0x000ef00000000800 */
[----:B------:R-:W4:Y:S01]  /*11a0*/  LDC R12, c[0x0][0x374] ;  /* 0x0000dd00ff0c7b82 */ /* 0x000f220000000800 */
[----:B-1----:R-:W-:-:S07]  /*11b0*/  ISETP.NE.AND P1, PT, R4, 0x1, PT ;  /* 0x000000010400780c */ /* 0x002fce0003f25270 */
[----:B------:R-:W3:Y:S01]  /*11c0*/  LDC.64 R6, c[0x0][0xb10] ;  /* 0x0002c400ff067b82 */ /* 0x000ee20000000a00 */
[----:B--2---:R-:W-:-:S07]  /*11d0*/  ISETP.NE.AND P2, PT, R10, 0x1, PT ;  /* 0x000000010a00780c */ /* 0x004fce0003f45270 */
[----:B------:R-:W1:Y:S08]  /*11e0*/  LDC R8, c[0x0][0xb20] ;  /* 0x0002c800ff087b82 */ /* 0x000e700000000800 */
[----:B------:R-:W2:Y:S01]  /*11f0*/  LDC.64 R2, c[0x0][0xb28] ;  /* 0x0002ca00ff027b82 */ /* 0x000ea20000000a00 */
[----:B----4-:R-:W-:-:S04]  /*1200*/  IMAD.HI.U32 R14, R12, R5, RZ ;  /* 0x000000050c0e7227 */ /* 0x010fc800078e00ff */
[----:B------:R-:W-:-:S04]  /*1210*/  IMAD.HI.U32 R5, R20, R5, RZ ;  /* 0x0000000514057227 */ /* 0x000fc800078e00ff */
[----:B---3--:R-:W-:-:S05]  /*1220*/  IMAD.HI.U32 R15, R13, R6, RZ ;  /* 0x000000060d0f7227 */ /* 0x008fca00078e00ff */
[-C--:B------:R-:W-:Y:S01]  /*1230*/  @P2 SHF.R.U32.HI R13, RZ, R7.reuse, R15 ;  /* 0x00000007ff0d2219 */ /* 0x080fe2000001160f */
[C---:B------:R-:W-:Y:S01]  /*1240*/  IMAD.HI.U32 R15, R21.reuse, R6, RZ ;  /* 0x00000006150f7227 */ /* 0x040fe200078e00ff */
[-C--:B-1----:R-:W-:Y:S02]  /*1250*/  @P1 SHF.R.U32.HI R12, RZ, R8.reuse, R14 ;  /* 0x00000008ff0c1219 */ /* 0x082fe4000001160e */
[----:B------:R-:W-:Y:S02]  /*1260*/  SHF.R.U32.HI R5, RZ, R8, R5 ;  /* 0x00000008ff057219 */ /* 0x000fe40000011605 */
[----:B------:R-:W-:Y:S02]  /*1270*/  SHF.R.U32.HI R15, RZ, R7, R15 ;  /* 0x00000007ff0f7219 */ /* 0x000fe4000001160f */
[----:B------:R-:W-:Y:S01]  /*1280*/  SEL R5, R20, R5, !P1 ;  /* 0x0000000514057207 */ /* 0x000fe20004800000 */
[----:B--2---:R-:W-:Y:S01]  /*1290*/  IMAD.HI.U32 R14, R12, R2, RZ ;  /* 0x000000020c0e7227 */ /* 0x004fe200078e00ff */
[----:B------:R-:W-:-:S03]  /*12a0*/  SEL R15, R21, R15, !P2 ;  /* 0x0000000f150f7207 */ /* 0x000fc60005000000 */
[----:B------:R-:W-:Y:S01]  /*12b0*/  IMAD.HI.U32 R6, R13, R2, RZ ;  /* 0x000000020d067227 */ /* 0x000fe200078e00ff */
[----:B------:R-:W-:-:S04]  /*12c0*/  @P0 SHF.R.U32.HI R12, RZ, R3, R14 ;  /* 0x00000003ff0c0219 */ /* 0x000fc8000001160e */
[----:B------:R-:W-:Y:S01]  /*12d0*/  @P0 SHF.R.U32.HI R13, RZ, R3, R6 ;  /* 0x00000003ff0d0219 */ /* 0x000fe20000011606 */
[----:B------:R-:W-:-:S04]  /*12e0*/  IMAD R12, R12, R11, RZ ;  /* 0x0000000b0c0c7224 */ /* 0x000fc800078e02ff */
[----:B------:R-:W-:Y:S01]  /*12f0*/  IMAD R6, R13, R11, RZ ;  /* 0x0000000b0d067224 */ /* 0x000fe200078e02ff */
[----:B------:R-:W-:-:S04]  /*1300*/  ISETP.GE.AND P1, PT, R5, R12, PT ;  /* 0x0000000c0500720c */ /* 0x000fc80003f26270 */
[----:B------:R-:W-:Y:S01]  /*1310*/  ISETP.GE.OR P1, PT, R15, R6, P1 ;  /* 0x000000060f00720c */ /* 0x000fe20000f26670 */
[----:B------:R-:W-:-:S05]  /*1320*/  IMAD.HI.U32 R6, R5, R2, RZ ;  /* 0x0000000205067227 */ /* 0x000fca00078e00ff */
[----:B------:R-:W-:-:S04]  /*1330*/  SHF.R.U32.HI R6, RZ, R3, R6 ;  /* 0x00000003ff067219 */ /* 0x000fc80000011606 */
[----:B------:R-:W-:-:S03]  /*1340*/  SEL R6, R5, R6, !P0 ;  /* 0x0000000605067207 */ /* 0x000fc60004000000 */
[----:B------:R-:W-:Y:S01]  /*1350*/  @!P1 IMAD.HI.U32 R7, R15, R2, RZ ;  /* 0x000000020f079227 */ /* 0x000fe200078e00ff */
[----:B------:R-:W-:-:S04]  /*1360*/  IADD3 R2, PT, PT, -R6, RZ, RZ ;  /* 0x000000ff06027210 */ /* 0x000fc80007ffe1ff */
[----:B------:R-:W-:Y:S01]  /*1370*/  @!P1 SHF.R.U32.HI R3, RZ, R3, R7 ;  /* 0x00000003ff039219 */ /* 0x000fe20000011607 */
[----:B------:R-:W-:Y:S01]  /*1380*/  IMAD R2, R11, R2, R5 ;  /* 0x000000020b027224 */ /* 0x000fe200078e0205 */
[----:B------:R-:W-:Y:S02]  /*1390*/  IADD3 R7, PT, PT, -R5, RZ, RZ ;  /* 0x000000ff05077210 */ /* 0x000fe40007ffe1ff */
[----:B------:R-:W-:-:S03]  /*13a0*/  @!P1 SEL R3, R15, R3, !P0 ;  /* 0x000000030f039207 */ /* 0x000fc60004000000 */
[----:B------:R-:W-:Y:S02]  /*13b0*/  IMAD R7, R4, R7, R20 ;  /* 0x0000000704077224 */ /* 0x000fe400078e0214 */
[--C-:B------:R-:W-:Y:S02]  /*13c0*/  @!P1 IMAD.IADD R6, R6, 0x1, -R3.reuse ;  /* 0x0000000106069824 */ /* 0x100fe400078e0a03 */
[----:B------:R-:W-:Y:S01]  /*13d0*/  @!P1 IMAD R3, R2, R13, R3 ;  /* 0x0000000d02039224 */ /* 0x000fe200078e0203 */
[----:B------:R-:W-:Y:S01]  /*13e0*/  IADD3 R2, PT, PT, -R15, RZ, RZ ;  /* 0x000000ff0f027210 */ /* 0x000fe20007ffe1ff */
[----:B------:R-:W-:Y:S02]  /*13f0*/  @!P1 IMAD R5, R6, R11, R15 ;  /* 0x0000000b06059224 */ /* 0x000fe400078e020f */
[----:B------:R-:W-:Y:S02]  /*1400*/  @!P1 IMAD.MOV.U32 R15, RZ, RZ, R3 ;  /* 0x000000ffff0f9224 */ /* 0x000fe400078e0003 */
[----:B------:R-:W-:-:S02]  /*1410*/  IMAD R2, R10, R2, R21 ;  /* 0x000000020a027224 */ /* 0x000fc400078e0215 */
[----:B------:R-:W-:Y:S02]  /*1420*/  IMAD R20, R5, R4, R7 ;  /* 0x0000000405147224 */ /* 0x000fe400078e0207 */
[----:B------:R-:W-:Y:S02]  /*1430*/  IMAD R21, R15, R10, R2 ;  /* 0x0000000a0f157224 */ /* 0x000fe400078e0202 */
.L_x_18:
[----:B------:R-:W-:Y:S05]  /*1440*/  BRA.U UP2, `(.L_x_19) ;  /* 0x0000000102407547 */ /* 0x000fea000b800000 */
[----:B------:R-:W1:Y:S08]  /*1450*/  LDC.64 R4, c[0x0][0xb10] ;  /* 0x0002c400ff047b82 */ /* 0x000e700000000a00 */
[----:B------:R-:W2:Y:S08]  /*1460*/  LDC.64 R2, c[0x0][0xb18] ;  /* 0x0002c600ff027b82 */ /* 0x000eb00000000a00 */
[----:B------:R-:W3:Y:S08]  /*1470*/  LDC R6, c[0x0][0xb20] ;  /* 0x0002c800ff067b82 */ /* 0x000ef00000000800 */
[----:B------:R-:W4:Y:S01]  /*1480*/  LDC R7, c[0x0][0xb0c] ;  /* 0x0002c300ff077b82 */ /* 0x000f220000000800 */
[----:B-1----:R-:W-:-:S05]  /*1490*/  IMAD.HI.U32 R4, R21, R4, RZ ;  /* 0x0000000415047227 */ /* 0x002fca00078e00ff */
[----:B------:R-:W-:Y:S01]  /*14a0*/  SHF.R.U32.HI R4, RZ, R5, R4 ;  /* 0x00000005ff047219 */ /* 0x000fe20000011604 */
[----:B--2---:R-:W-:Y:S01]  /*14b0*/  IMAD.HI.U32 R3, R20, R3, RZ ;  /* 0x0000000314037227 */ /* 0x004fe200078e00ff */
[----:B------:R-:W-:-:S04]  /*14c0*/  ISETP.NE.AND P0, PT, R2, 0x1, PT ;  /* 0x000000010200780c */ /* 0x000fc80003f05270 */
[----:B---3--:R-:W-:-:S04]  /*14d0*/  SHF.R.U32.HI R3, RZ, R6, R3 ;  /* 0x00000006ff037219 */ /* 0x008fc80000011603 */
[----:B------:R-:W-:Y:S02]  /*14e0*/  SEL R3, R20, R3, !P0 ;  /* 0x0000000314037207 */ /* 0x000fe40004000000 */
[----:B----4-:R-:W-:-:S04]  /*14f0*/  ISETP.NE.AND P1, PT, R7, 0x1, PT ;  /* 0x000000010700780c */ /* 0x010fc80003f25270 */
[----:B------:R-:W-:-:S05]  /*1500*/  SEL R4, R21, R4, !P1 ;  /* 0x0000000415047207 */ /* 0x000fca0004800000 */
[----:B------:R-:W-:Y:S02]  /*1510*/  IMAD.IADD R5, R3, 0x1, -R4 ;  /* 0x0000000103057824 */ /* 0x000fe400078e0a04 */
[----:B------:R-:W-:Y:S02]  /*1520*/  IMAD.IADD R3, R4, 0x1, -R3 ;  /* 0x0000000104037824 */ /* 0x000fe400078e0a03 */
[----:B------:R-:W-:Y:S02]  /*1530*/  IMAD R21, R5, R7, R21 ;  /* 0x0000000705157224 */ /* 0x000fe400078e0215 */
[----:B------:R-:W-:Y:S02]  /*1540*/  IMAD R20, R3, R2, R20 ;  /* 0x0000000203147224 */ /* 0x000fe400078e0214 */
.L_x_19:
[----:B------:R-:W-:Y:S05]  /*1550*/  BRA.U !UP0, `(.L_x_20) ;  /* 0x00000001080c7547 */ /* 0x000fea000b800000 */
[----:B------:R-:W-:Y:S01]  /*1560*/  UCGABAR_WAIT ;  /* 0x0000000000007dc7 */ /* 0x000fe20008000000 */
[----:B------:R-:W-:Y:S01]  /*1570*/  CCTL.IVALL ;  /* 0x00000000ff00798f */ /* 0x000fe20002000000 */
[----:B------:R-:W-:Y:S05]  /*1580*/  BRA `(.L_x_21) ;  /* 0x0000000000047947 */ /* 0x000fea0003800000 */
.L_x_20:
[----:B------:R-:W-:Y:S06]  /*1590*/  BAR.SYNC.DEFER_BLOCKING 0x0 ;  /* 0x0000000000007b1d */ /* 0x000fec0000010000 */
.L_x_21:
[----:B------:R-:W-:Y:S05]  /*15a0*/  BRA.U UP1, `(.L_x_22) ;  /* 0x0000001101c47547 */ /* 0x000fea000b800000 */
[----:B------:R-:W1:Y:S01]  /*15b0*/  LDCU UR15, c[0x0][0x38c] ;  /* 0x00007180ff0f77ac */ /* 0x000e620008000800 */
[----:B------:R-:W2:Y:S01]  /*15c0*/  LDC R8, c[0x0][0x370] ;  /* 0x0000dc00ff087b82 */ /* 0x000ea20000000800 */
[----:B------:R-:W-:Y:S01]  /*15d0*/  PLOP3.LUT P1, PT, PT, PT, UP4, 0x80, 0x8 ;  /* 0x000000000008781c */ /* 0x000fe20003f2f048 */
[----:B------:R-:W-:Y:S01]  /*15e0*/  IMAD.MOV.U32 R15, RZ, RZ, 0x1 ;  /* 0x00000001ff0f7424 */ /* 0x000fe200078e00ff */
[----:B------:R-:W-:Y:S01]  /*15f0*/  ISETP.EQ.OR P4, PT, R9, RZ, P6 ;  /* 0x000000ff0900720c */ /* 0x000fe20003782670 */
[----:B------:R-:W-:Y:S01]  /*1600*/  IMAD.MOV.U32 R14, RZ, RZ, RZ ;  /* 0x000000ffff0e7224 */ /* 0x000fe200078e00ff */
[----:B------:R-:W-:Y:S02]  /*1610*/  PLOP3.LUT P1, PT, P1, PT, PT, 0x8, 0x80 ;  /* 0x000000000080781c */ /* 0x000fe40000f2e170 */
[----:B------:R-:W-:Y:S01]  /*1620*/  CS2R R12, SRZ ;  /* 0x00000000000c7805 */ /* 0x000fe2000001ff00 */
[----:B------:R-:W-:Y:S01]  /*1630*/  IMAD.MOV.U32 R11, RZ, RZ, 0x1 ;  /* 0x00000001ff0b7424 */ /* 0x000fe200078e00ff */
[----:B------:R-:W3:Y:S01]  /*1640*/  LDC R0, c[0x0][0x374] ;  /* 0x0000dd00ff007b82 */ /* 0x000ee20000000800 */
[----:B------:R-:W4:Y:S01]  /*1650*/  LDCU.64 UR30, c[0x0][0x348] ;  /* 0x00006900ff1e77ac */ /* 0x000f220008000a00 */
[----:B------:R-:W-:Y:S01]  /*1660*/  UMOV UR13, URZ ;  /* 0x000000ff000d7c82 */ /* 0x000fe20008000000 */
[----:B-1----:R-:W-:-:S04]  /*1670*/  UIADD3 UR6, UPT, UPT, UR15, 0x3f, URZ ;  /* 0x0000003f0f067890 */ /* 0x002fc8000fffe0ff */
[----:B------:R-:W-:-:S04]  /*1680*/  USHF.R.S32.HI UR22, URZ, 0x1f, UR6 ;  /* 0x0000001fff167899 */ /* 0x000fc80008011406 */
[----:B------:R-:W-:Y:S02]  /*1690*/  ULEA.HI UR22, UR22, UR6, URZ, 0x6 ;  /* 0x0000000616167291 */ /* 0x000fe4000f8f30ff */
[----:B------:R-:W-:Y:S02]  /*16a0*/  UIADD3 UR6, UPT, UPT, UR15, -0x1, URZ ;  /* 0xffffffff0f067890 */ /* 0x000fe4000fffe0ff */
[----:B------:R-:W-:Y:S02]  /*16b0*/  USHF.R.S32.HI UR22, URZ, 0x6, UR22 ;  /* 0x00000006ff167899 */ /* 0x000fe40008011416 */
[----:B------:R-:W-:Y:S02]  /*16c0*/  UISETP.GE.U32.AND UP1, UPT, UR6, -0x7f, UPT ;  /* 0xffffff810600788c */ /* 0x000fe4000bf26070 */
[----:B------:R-:W-:Y:S02]  /*16d0*/  UISETP.LT.U32.AND UP0, UPT, UR22, 0x4, UPT ;  /* 0x000000041600788c */ /* 0x000fe4000bf01070 */
[----:B------:R-:W-:-:S02]  /*16e0*/  UIADD3 UR15, UPT, UPT, UR15, 0x7e, URZ ;  /* 0x0000007e0f0f7890 */ /* 0x000fc4000fffe0ff */
[----:B------:R-:W-:Y:S02]  /*16f0*/  USEL UR21, UR22, 0x4, UP0 ;  /* 0x0000000416157887 */ /* 0x000fe40008000000 */
[----:B------:R-:W-:Y:S02]  /*1700*/  UISETP.NE.AND UP0, UPT, UR5, URZ, UPT ;  /* 0x000000ff0500728c */ /* 0x000fe4000bf05270 */
[----:B------:R-:W-:Y:S02]  /*1710*/  UIADD3 UR6, UPT, UPT, UR21, -0x1, URZ ;  /* 0xffffffff15067890 */ /* 0x000fe4000fffe0ff */
[----:B------:R-:W-:Y:S02]  /*1720*/  @UP1 UIADD3 UR6, UPT, UPT, UR21, URZ, URZ ;  /* 0x000000ff15061290 */ /* 0x000fe4000fffe0ff */
[----:B------:R-:W-:Y:S02]  /*1730*/  USEL UR7, UR7, 0x2, UP0 ;  /* 0x0000000207077887 */ /* 0x000fe40008000000 */
[----:B------:R-:W-:-:S02]  /*1740*/  UIADD3 UR14, UPT, UPT, UR22, -UR21, URZ ;  /* 0x80000015160e7290 */ /* 0x000fc4000fffe0ff */
[----:B--2-4-:R-:W-:-:S12]  /*1750*/  UIADD3 UR6, UPT, UPT, UR6, 0x1, URZ ;  /* 0x0000000106067890 */ /* 0x014fd8000fffe0ff */
.L_x_42:
[----:B------:R-:W-:Y:S01]  /*1760*/  UISETP.NE.AND UP0, UPT, UR37, URZ, UPT ;  /* 0x000000ff2500728c */ /* 0x000fe2000bf05270 */
[----:B------:R-:W1:Y:S08]  /*1770*/  S2UR UR37, SR_CgaCtaId ;  /* 0x00000000002579c3 */ /* 0x000e700000008800 */
[----:B------:R-:W-:Y:S05]  /*1780*/  BRA.U UP0, `(.L_x_23) ;  /* 0x0000000100347547 */ /* 0x000fea000b800000 */
[----:B------:R-:W2:Y:S01]  /*1790*/  S2R R2, SR_CgaCtaId ;  /* 0x0000000000027919 */ /* 0x000ea20000008800 */
[----:B------:R-:W-:-:S04]  /*17a0*/  MOV R3, 0x400 ;  /* 0x0000040000037802 */ /* 0x000fc80000000f00 */
[----:B--2---:R-:W-:Y:S02]  /*17b0*/  LEA R2, R2, R3, 0x18 ;  /* 0x0000000302027211 */ /* 0x004fe400078ec0ff */
[----:B------:R-:W-:-:S03]  /*17c0*/  SHF.L.U32 R3, R11, 0x1f, RZ ;  /* 0x0000001f0b037819 */ /* 0x000fc600000006ff */
[----:B------:R-:W-:-:S04]  /*17d0*/  IMAD R2, R12, 0x8, R2 ;  /* 0x000000080c027824 */ /* 0x000fc800078e0202 */
[----:B------:R-:W2:Y:S02]  /*17e0*/  SYNCS.PHASECHK.TRANS64.TRYWAIT P0, [R2+URZ+0x100], R3 ;  /* 0x00010003020075a7 */ /* 0x000ea400080011ff */
[----:B--2---:R-:W-:Y:S05]  /*17f0*/  @!P0 BRA `(.L_x_24) ;  /* 0x0000007800108947 */ /* 0x004fea0003800000 */
.L_x_138:
[----:B------:R-:W-:Y:S01]  /*1800*/  VIADD R12, R12, 0x1 ;  /* 0x000000010c0c7836 */ /* 0x000fe20000000000 */
[----:B------:R2:W-:Y:S04]  /*1810*/  SYNCS.ARRIVE.TRANS64.A1T0 RZ, [R2+URZ+0xf0], RZ ;  /* 0x0000f0ff02ff79a7 */ /* 0x0005e800081000ff */
[----:B------:R-:W-:-:S04]  /*1820*/  ISETP.NE.AND P0, PT, R12, 0x2, PT ;  /* 0x000000020c00780c */ /* 0x000fc80003f05270 */
[----:B------:R-:W-:Y:S02]  /*1830*/  SEL R12, R12, RZ, P0 ;  /* 0x000000ff0c0c7207 */ /* 0x000fe40000000000 */
[----:B--2---:R-:W-:-:S04]  /*1840*/  SEL R2, RZ, 0x1, P0 ;  /* 0x00000001ff027807 */ /* 0x004fc80000000000 */
[----:B------:R-:W-:-:S07]  /*1850*/  LOP3.LUT R11, R11, R2, RZ, 0x3c, !PT ;  /* 0x000000020b0b7212 */ /* 0x000fce00078e3cff */
.L_x_23:
[----:B------:R-:W-:Y:S01]  /*1860*/  UMOV UR5, 0x400 ;  /* 0x0000040000057882 */ /* 0x000fe20000000000 */
[----:B------:R-:W-:Y:S01]  /*1870*/  SHF.L.U32 R2, R15, 0x1f, RZ ;  /* 0x0000001f0f027819 */ /* 0x000fe200000006ff */
[----:B-1----:R-:W-:Y:S01]  /*1880*/  ULEA UR5, UR37, UR5, 0x18 ;  /* 0x0000000525057291 */ /* 0x002fe2000f8ec0ff */
[----:B------:R-:W-:Y:S01]  /*1890*/  R2UR UR34, R21 ;  /* 0x00000000152272ca */ /* 0x000fe200000e0000 */
[----:B------:R-:W-:Y:S01]  /*18a0*/  UISETP.GE.U32.AND UP0, UPT, UR15, 0x7f, UPT ;  /* 0x0000007f0f00788c */ /* 0x000fe2000bf06070 */
[----:B------:R-:W-:Y:S01]  /*18b0*/  R2UR UR11, R20 ;  /* 0x00000000140b72ca */ /* 0x000fe200000e0000 */
[----:B------:R-:W-:Y:S01]  /*18c0*/  ULEA UR8, UR13, UR5, 0x3 ;  /* 0x000000050d087291 */ /* 0x000fe2000f8e18ff */
[----:B------:R-:W-:-:S08]  /*18d0*/  UMOV UR23, URZ ;  /* 0x000000ff00177c82 */ /* 0x000fd00008000000 */
[----:B------:R1:W2:Y:S01]  /*18e0*/  SYNCS.PHASECHK.TRANS64.TRYWAIT P0, [UR8+0x20], R2 ;  /* 0x00002002ff0075a7 */ /* 0x0002a20008001108 */
[----:B------:R-:W-:Y:S02]  /*18f0*/  USHF.L.U32 UR34, UR34, 0x7, URZ ;  /* 0x0000000722227899 */ /* 0x000fe400080006ff */
[----:B------:R-:W-:Y:S01]  /*1900*/  USHF.L.U32 UR11, UR11, 0x7, URZ ;  /* 0x000000070b0b7899 */ /* 0x000fe200080006ff */
[----:B------:R-:W-:Y:S11]  /*1910*/  BRA.U !UP0, `(.L_x_25) ;  /* 0x0000000108d87547 */ /* 0x000ff6000b800000 */
[----:B------:R-:W-:Y:S01]  /*1920*/  UIADD3 UR18, UPT, UPT, UR34, 0x40, URZ ;  /* 0x0000004022127890 */ /* 0x000fe2000fffe0ff */
[----:B------:R-:W-:Y:S01]  /*1930*/  UMOV UR24, URZ ;  /* 0x000000ff00187c82 */ /* 0x000fe20008000000 */
[----:B------:R-:W-:-:S10]  /*1940*/  UMOV UR40, UR13 ;  /* 0x0000000d00287c82 */ /* 0x000fd40008000000 */
.L_x_31:
[----:B------:R-:W-:Y:S01]  /*1950*/  ULEA UR33, UR40, UR5, 0x3 ;  /* 0x0000000528217291 */ /* 0x000fe2000f8e18ff */
[----:B--2---:R-:W-:Y:S01]  /*1960*/  @!P6 MOV R3, 0x8000 ;  /* 0x000080000003e802 */ /* 0x004fe20000000f00 */
[----:B-12---:R-:W-:Y:S10]  /*1970*/  @P0 BRA `(.L_x_26) ;  /* 0x00000000000c0947 */ /* 0x006ff40003800000 */
[----:B------:R-:W-:-:S04]  /*1980*/  SHF.L.U32 R4, R15, 0x1f, RZ ;  /* 0x0000001f0f047819 */ /* 0x000fc800000006ff */
[----:B------:R-:W2:Y:S02]  /*1990*/  SYNCS.PHASECHK.TRANS64.TRYWAIT P0, [UR33+0x20], R4 ;  /* 0x00002004ff0075a7 */ /* 0x000ea40008001121 */
[----:B--2---:R-:W-:Y:S05]  /*19a0*/  @!P0 BRA `(.L_x_27) ;  /* 0x0000007400b88947 */ /* 0x004fea0003800000 */
.L_x_26:
[----:B------:R2:W-:Y:S01]  /*19b0*/  @!P6 SYNCS.ARRIVE.TRANS64 RZ, [UR33], R3 ;  /* 0x00000003ffffe9a7 */ /* 0x0005e20008000021 */
[----:B------:R-:W-:-:S04]  /*19c0*/  ULOP3.LUT UR8, UR7, 0x2, URZ, 0xfc, !UPT ;  /* 0x0000000207087892 */ /* 0x000fc8000f8efcff */
[----:B------:R-:W-:-:S09]  /*19d0*/  UISETP.NE.AND UP0, UPT, UR8, 0x2, UPT ;  /* 0x000000020800788c */ /* 0x000fd2000bf05270 */
[----:B------:R-:W-:Y:S05]  /*19e0*/  BRA.U UP0, `(.L_x_28) ;  /* 0x0000000100047547 */ /* 0x000fea000b800000 */
[----:B------:R-:W-:Y:S05]  /*19f0*/  BPT.TRAP 0x1 ;  /* 0x000000040000795c */ /* 0x000fea0000300000 */
.L_x_28:
[----:B------:R-:W-:Y:S04]  /*1a00*/  BSSY.RECONVERGENT B0, `(.L_x_29) ;  /* 0x0000003000007945 */ /* 0x000fe80003800200 */
[----:B------:R-:W-:Y:S05]  /*1a10*/  @P4 BRA `(.L_x_30) ;  /* 0x0000000000044947 */ /* 0x000fea0003800000 */
[----:B------:R-:W-:Y:S05]  /*1a20*/  BPT.TRAP 0x1 ;  /* 0x000000040000795c */ /* 0x000fea0000300000 */
.L_x_30:
[----:B------:R-:W-:Y:S05]  /*1a30*/  BSYNC.RECONVERGENT B0 ;  /* 0x0000000000007941 */ /* 0x000fea0003800200 */
.L_x_29:
[----:B------:R-:W-:Y:S02]  /*1a40*/  UIADD3 UR13, UPT, UPT, UR40, 0x1, URZ ;  /* 0x00000001280d7890 */ /* 0x000fe4000fffe0ff */
[----:B------:R-:W-:Y:S02]  /*1a50*/  UIADD3 UR38, UP1, UPT, UR30, 0x80, URZ ;  /* 0x000000801e267890 */ /* 0x000fe4000ff3e0ff */
[----:B------:R-:W-:Y:S02]  /*1a60*/  UISETP.NE.AND UP0, UPT, UR13, 0x4, UPT ;  /* 0x000000040d00788c */ /* 0x000fe4000bf05270 */
[----:B------:R-:W-:Y:S02]  /*1a70*/  USHF.L.U32 UR10, UR24, 0x6, URZ ;  /* 0x00000006180a7899 */ /* 0x000fe400080006ff */
[----:B------:R-:W-:Y:S02]  /*1a80*/  USEL UR9, URZ, 0x1, UP0 ;  /* 0x00000001ff097887 */ /* 0x000fe40008000000 */
[----:B------:R-:W-:-:S02]  /*1a90*/  USEL UR13, UR13, URZ, UP0 ;  /* 0x000000ff0d0d7287 */ /* 0x000fc40008000000 */
[----:B------:R-:W-:Y:S02]  /*1aa0*/  UIADD3 UR28, UP0, UPT, UR30, 0x180, URZ ;  /* 0x000001801e1c7890 */ /* 0x000fe4000ff1e0ff */
[----:B------:R-:W-:Y:S01]  /*1ab0*/  ULEA UR8, UR13, UR5, 0x3 ;  /* 0x000000050d087291 */ /* 0x000fe2000f8e18ff */
[----:B------:R-:W-:Y:S01]  /*1ac0*/  LOP3.LUT R15, R15, UR9, RZ, 0x3c, !PT ;  /* 0x000000090f0f7c12 */ /* 0x000fe2000f8e3cff */
[----:B------:R-:W-:Y:S02]  /*1ad0*/  UIADD3.X UR39, UPT, UPT, URZ, UR31, URZ, UP1, !UPT ;  /* 0x0000001fff277290 */ /* 0x000fe40008ffe4ff */
[----:B------:R-:W-:Y:S01]  /*1ae0*/  ULEA.HI UR35, UR4, UR10, URZ, 0x1a ;  /* 0x0000000a04237291 */ /* 0x000fe2000f8fd0ff */
[----:B-1----:R-:W-:Y:S01]  /*1af0*/  SHF.L.U32 R2, R15, 0x1f, RZ ;  /* 0x0000001f0f027819 */ /* 0x002fe200000006ff */
[----:B------:R-:W-:Y:S01]  /*1b00*/  UIADD3.X UR29, UPT, UPT, URZ, UR31, URZ, UP0, !UPT ;  /* 0x0000001fff1d7290 */ /* 0x000fe200087fe4ff */
[----:B------:R-:W-:Y:S02]  /*1b10*/  UMOV UR25, 0xf0000 ;  /* 0x000f000000197882 */ /* 0x000fe40000000000 */
[----:B------:R4:W1:Y:S01]  /*1b20*/  SYNCS.PHASECHK.TRANS64.TRYWAIT P0, [UR8+0x20], R2 ;  /* 0x00002002ff0075a7 */ /* 0x0008620008001108 */
[----:B------:R-:W-:Y:S01]  /*1b30*/  USHF.L.U32 UR8, UR40, 0xe, URZ ;  /* 0x0000000e28087899 */ /* 0x000fe200080006ff */
[----:B------:R-:W-:Y:S01]  /*1b40*/  UMOV UR26, 0x0 ;  /* 0x00000000001a7882 */ /* 0x000fe20000000000 */
[----:B------:R-:W-:-:S02]  /*1b50*/  UMOV UR27, 0x10000000 ;  /* 0x10000000001b7882 */ /* 0x000fc40000000000 */
[----:B------:R-:W-:Y:S02]  /*1b60*/  ULEA UR16, UR4, UR8, 0x1 ;  /* 0x0000000804107291 */ /* 0x000fe4000f8e08ff */
[----:B------:R-:W-:Y:S02]  /*1b70*/  UIADD3 UR8, UPT, UPT, UR5, 0x18400, UR8 ;  /* 0x0001840005087890 */ /* 0x000fe4000fffe008 */
[----:B------:R-:W-:Y:S01]  /*1b80*/  UIADD3 UR16, UPT, UPT, UR5, UR16, URZ ;  /* 0x0000001005107290 */ /* 0x000fe2000fffe0ff */
[----:B------:R-:W-:Y:S01]  /*1b90*/  UMOV UR17, UR33 ;  /* 0x0000002100117c82 */ /* 0x000fe20008000000 */
[----:B------:R-:W-:Y:S02]  /*1ba0*/  UMOV UR20, UR36 ;  /* 0x0000002400147c82 */ /* 0x000fe40008000000 */
[----:B------:R-:W-:Y:S02]  /*1bb0*/  UIADD3 UR32, UPT, UPT, UR16, 0x8400, URZ ;  /* 0x0000840010207890 */ /* 0x000fe4000fffe0ff */
[----:B------:R-:W-:Y:S01]  /*1bc0*/  UIADD3 UR16, UPT, UPT, UR16, 0xa400, URZ ;  /* 0x0000a40010107890 */ /* 0x000fe2000fffe0ff */
[----:B------:R-:W-:Y:S01]  /*1bd0*/  UMOV UR19, UR35 ;  /* 0x0000002300137c82 */ /* 0x000fe20008000000 */
[----:B------:R-:W-:Y:S01]  /*1be0*/  UMOV UR12, UR36 ;  /* 0x00000024000c7c82 */ /* 0x000fe20008000000 */
[----:B------:R-:W-:Y:S01]  /*1bf0*/  UMOV UR9, UR33 ;  /* 0x0000002100097c82 */ /* 0x000fe20008000000 */
[----:B------:R-:W-:-:S03]  /*1c00*/  UIADD3 UR24, UPT, UPT, UR24, 0x1, URZ ;  /* 0x0000000118187890 */ /* 0x000fc6000fffe0ff */
[----:B------:R4:W-:Y:S01]  /*1c10*/  UTMALDG.3D.MULTICAST [UR32], [UR38], UR25, desc[UR26] ;  /* 0x00001a20260073b4 */ /* 0x0009e20008011819 */
[----:B------:R-:W-:Y:S01]  /*1c20*/  UMOV UR23, UR6 ;  /* 0x0000000600177c82 */ /* 0x000fe20008000000 */
[----:B------:R-:W-:Y:S01]  /*1c30*/  UISETP.NE.AND UP0, UPT, UR24, UR6, UPT ;  /* 0x000000061800728c */ /* 0x000fe2000bf05270 */
[----:B------:R-:W-:Y:S01]  /*1c40*/  UMOV UR40, UR13 ;  /* 0x0000000d00287c82 */ /* 0x000fe20008000000 */
[----:B------:R4:W-:Y:S01]  /*1c50*/  UTMALDG.3D.MULTICAST [UR16], [UR38], UR25, desc[UR26] ;  /* 0x00001a10260073b4 */ /* 0x0009e20008011819 */
[----:B------:R4:W-:Y:S06]  /*1c60*/  UTMALDG.3D [UR8], [UR28], desc[UR26] ;  /* 0x00001a081c0075b4 */ /* 0x0009ec0008011000 */
[----:B----4-:R-:W-:Y:S05]  /*1c70*/  BRA.U UP0, `(.L_x_31) ;  /* 0xfffffffd00347547 */ /* 0x010fea000b83ffff */
.L_x_25:
[----:B------:R-:W-:Y:S01]  /*1c80*/  ULEA UR8, UR13, UR5, 0x3 ;  /* 0x000000050d087291 */ /* 0x000fe2000f8e18ff */
[----:B-1----:R-:W-:Y:S01]  /*1c90*/  SHF.L.U32 R2, R15, 0x1f, RZ ;  /* 0x0000001f0f027819 */ /* 0x002fe200000006ff */
[----:B------:R-:W-:Y:S01]  /*1ca0*/  @!P1 SYNCS.ARRIVE.TRANS64.A1T0 RZ, [UR5+0x88], RZ ;  /* 0x000088ffffff99a7 */ /* 0x000fe20008100005 */
[----:B------:R-:W-:-:S06]  /*1cb0*/  UISETP.GT.AND UP0, UPT, UR22, UR21, UPT ;  /* 0x000000151600728c */ /* 0x000fcc000bf04270 */
[----:B--2---:R1:W2:Y:S03]  /*1cc0*/  SYNCS.PHASECHK.TRANS64.TRYWAIT P0, [UR8+0x20], R2 ;  /* 0x00002002ff0075a7 */ /* 0x0042a60008001108 */
[----:B------:R-:W-:Y:S05]  /*1cd0*/  BRA.U !UP0, `(.L_x_32) ;  /* 0x0000000108dc7547 */ /* 0x000fea000b800000 */
[----:B------:R-:W-:Y:S02]  /*1ce0*/  UIADD3 UR32, UPT, UPT, UR14, UR23, URZ ;  /* 0x000000170e207290 */ /* 0x000fe4000fffe0ff */
[----:B------:R-:W-:Y:S01]  /*1cf0*/  UIADD3 UR18, UPT, UPT, UR34, 0x40, URZ ;  /* 0x0000004022127890 */ /* 0x000fe2000fffe0ff */
[----:B------:R-:W-:-:S11]  /*1d00*/  UMOV UR33, UR13 ;  /* 0x0000000d00217c82 */ /* 0x000fd60008000000 */
.L_x_38:
[----:B------:R-:W-:Y:S01]  /*1d10*/  ULEA UR25, UR33, UR5, 0x3 ;  /* 0x0000000521197291 */ /* 0x000fe2000f8e18ff */
[----:B--2---:R-:W-:Y:S01]  /*1d20*/  @!P6 MOV R3, 0x8000 ;  /* 0x000080000003e802 */ /* 0x004fe20000000f00 */
[----:B-12---:R-:W-:Y:S10]  /*1d30*/  @P0 BRA `(.L_x_33) ;  /* 0x00000000000c0947 */ /* 0x006ff40003800000 */
[----:B------:R-:W-:-:S04]  /*1d40*/  SHF.L.U32 R4, R15, 0x1f, RZ ;  /* 0x0000001f0f047819 */ /* 0x000fc800000006ff */
[----:B------:R-:W2:Y:S02]  /*1d50*/  SYNCS.PHASECHK.TRANS64.TRYWAIT P0, [UR25+0x20], R4 ;  /* 0x00002004ff0075a7 */ /* 0x000ea40008001119 */
[----:B--2---:R-:W-:Y:S05]  /*1d60*/  @!P0 BRA `(.L_x_34) ;  /* 0x0000007000e08947 */ /* 0x004fea0003800000 */
.L_x_33:
[----:B------:R2:W-:Y:S01]  /*1d70*/  @!P6 SYNCS.ARRIVE.TRANS64 RZ, [UR25], R3 ;  /* 0x00000003ffffe9a7 */ /* 0x0005e20008000019 */
[----:B------:R-:W-:-:S04]  /*1d80*/  ULOP3.LUT UR8, UR7, 0x2, URZ, 0xfc, !UPT ;  /* 0x0000000207087892 */ /* 0x000fc8000f8efcff */
[----:B------:R-:W-:-:S09]  /*1d90*/  UISETP.NE.AND UP0, UPT, UR8, 0x2, UPT ;  /* 0x000000020800788c */ /* 0x000fd2000bf05270 */
[----:B------:R-:W-:Y:S05]  /*1da0*/  BRA.U UP0, `(.L_x_35) ;  /* 0x0000000100047547 */ /* 0x000fea000b800000 */
[----:B------:R-:W-:Y:S05]  /*1db0*/  BPT.TRAP 0x1 ;  /* 0x000000040000795c */ /* 0x000fea0000300000 */
.L_x_35:
[----:B------:R-:W-:Y:S04]  /*1dc0*/  BSSY.RECONVERGENT B0, `(.L_x_36) ;  /* 0x0000003000007945 */ /* 0x000fe80003800200 */
[----:B------:R-:W-:Y:S05]  /*1dd0*/  @P4 BRA `(.L_x_37) ;  /* 0x0000000000044947 */ /* 0x000fea0003800000 */
[----:B------:R-:W-:Y:S05]  /*1de0*/  BPT.TRAP 0x1 ;  /* 0x000000040000795c */ /* 0x000fea0000300000 */
.L_x_37:
[----:B------:R-:W-:Y:S05]  /*1df0*/  BSYNC.RECONVERGENT B0 ;  /* 0x0000000000007941 */ /* 0x000fea0003800200 */
.L_x_36:
        /* <DEDUP_REMOVED lines=28> */
[----:B------:R-:W-:Y:S01]  /*1fc0*/  UMOV UR12, UR36 ;  /* 0x00000024000c7c82 */ /* 0x000fe20008000000 */
[----:B------:R-:W-:-:S02]  /*1fd0*/  UMOV UR9, UR25 ;  /* 0x0000001900097c82 */ /* 0x000fc40008000000 */
[----:B------:R4:W-:Y:S01]  /*1fe0*/  UTMALDG.3D.MULTICAST [UR24], [UR42], UR29, desc[UR38] ;  /* 0x000026182a0073b4 */ /* 0x0009e2000801181d */
[----:B------:R-:W-:Y:S01]  /*1ff0*/  UIADD3 UR23, UPT, UPT, UR23, 0x1, URZ ;  /* 0x0000000117177890 */ /* 0x000fe2000fffe0ff */
[----:B------:R-:W-:-:S03]  /*2000*/  UMOV UR33, UR13 ;  /* 0x0000000d00217c82 */ /* 0x000fc60008000000 */
[----:B------:R-:W-:Y:S01]  /*2010*/  UISETP.NE.AND UP0, UPT, UR23, UR32, UPT ;  /* 0x000000201700728c */ /* 0x000fe2000bf05270 */
[----:B------:R4:W-:Y:S01]  /*2020*/  UTMALDG.3D.MULTICAST [UR16], [UR42], UR29, desc[UR38] ;  /* 0x000026102a0073b4 */ /* 0x0009e2000801181d */
[----:B------:R4:W-:Y:S07]  /*2030*/  UTMALDG.3D [UR8], [UR40], desc[UR38] ;  /* 0x00002608280075b4 */ /* 0x0009ee0008011000 */
[----:B----4-:R-:W-:Y:S05]  /*2040*/  BRA.U UP0, `(.L_x_38) ;  /* 0xfffffffd00307547 */ /* 0x010fea000b83ffff */
.L_x_32:
[C---:B-1----:R-:W-:Y:S01]  /*2050*/  LEA R2, R14.reuse, UR5, 0x3 ;  /* 0x000000050e027c11 */ /* 0x042fe2000f8e18ff */
[----:B------:R-:W-:Y:S01]  /*2060*/  NOP ;  /* 0x0000000000007918 */ /* 0x000fe20000000000 */
[----:B--2---:R-:W-:Y:S02]  /*2070*/  SHF.L.U32 R3, R13, 0x1f, RZ ;  /* 0x0000001f0d037819 */ /* 0x004fe400000006ff */
[----:B------:R-:W-:Y:S02]  /*2080*/  LEA R4, R14, UR5, 0x4 ;  /* 0x000000050e047c11 */ /* 0x000fe4000f8e20ff */
[----:B------:R-:W1:Y:S02]  /*2090*/  SYNCS.PHASECHK.TRANS64.TRYWAIT P0, [R2+URZ+0x90], R3 ;  /* 0x00009003020075a7 */ /* 0x000e6400080011ff */
[----:B-1----:R-:W-:Y:S05]  /*20a0*/  @!P0 BRA `(.L_x_39) ;  /* 0x0000007000288947 */ /* 0x002fea0003800000 */
.L_x_141:
[----:B------:R-:W2:Y:S01]  /*20b0*/  LDS.128 R4, [R4+0x120] ;  /* 0x0001200004047984 */ /* 0x000ea20000000c00 */
[----:B------:R-:W-:Y:S01]  /*20c0*/  ISETP.GE.AND P0, PT, R40, 0x1, PT ;  /* 0x000000012800780c */ /* 0x000fe20003f06270 */
[----:B-1----:R-:W-:Y:S01]  /*20d0*/  VIADD R2, R2, 0xa0 ;  /* 0x000000a002027836 */ /* 0x002fe20000000000 */
[----:B------:R-:W-:Y:S01]  /*20e0*/  @!PT LDS RZ, [RZ] ;  /* 0x00000000fffff984 */ /* 0x000fe20000000800 */
[----:B------:R-:W-:Y:S01]  /*20f0*/  @!PT LDS RZ, [RZ] ;  /* 0x00000000fffff984 */ /* 0x000fe20000000800 */
[----:B------:R-:W-:Y:S01]  /*2100*/  @!PT LDS RZ, [RZ] ;  /* 0x00000000fffff984 */ /* 0x000fe20000000800 */
[----:B------:R-:W-:Y:S01]  /*2110*/  @!PT LDS RZ, [RZ] ;  /* 0x00000000fffff984 */ /* 0x000fe20000000800 */
[----:B------:R1:W-:Y:S06]  /*2120*/  MEMBAR.ALL.CTA ;  /* 0x0000000000007992 */ /* 0x0003ec0000008000 */
[----:B-1----:R-:W1:Y:S01]  /*2130*/  FENCE.VIEW.ASYNC.S ;  /* 0x00000000000073c6 */ /* 0x002e620000000000 */
[----:B------:R-:W-:-:S04]  /*2140*/  PRMT R2, RZ, 0x654, R2 ;  /* 0x00000654ff027816 */ /* 0x000fc80000000002 */
[----:B-1----:R1:W-:Y:S01]  /*2150*/  SYNCS.ARRIVE.TRANS64.RED.A1T0 RZ, [R2+URZ], RZ ;  /* 0x000000ff02ff79a7 */ /* 0x0023e200081004ff */
[----:B--2---:R-:W-:-:S13]  /*2160*/  LOP3.LUT P2, RZ, R6, 0x1, RZ, 0xc0, !PT ;  /* 0x0000000106ff7812 */ /* 0x004fda000784c0ff */
[----:B------:R-:W-:Y:S01]  /*2170*/  @P2 SHF.R.U32.HI R3, RZ, 0x10, R5 ;  /* 0x00000010ff032819 */ /* 0x000fe20000011605 */
[----:B------:R-:W-:Y:S01]  /*2180*/  VOTEU.ANY UP0, P2 ;  /* 0x0000000000ff7886 */ /* 0x000fe20001000100 */
[----:B------:R-:W-:Y:S02]  /*2190*/  @P2 MOV R10, R4 ;  /* 0x00000004000a2202 */ /* 0x000fe40000000f00 */
[----:B------:R-:W-:Y:S02]  /*21a0*/  @P2 R2UR.BROADCAST UR8, R3 ;  /* 0x00000000030822ca */ /* 0x000fe400008e0000 */
[----:B------:R-:W-:-:S11]  /*21b0*/  @P2 LOP3.LUT R9, R5, 0xffff, RZ, 0xc0, !PT ;  /* 0x0000ffff05092812 */ /* 0x000fd600078ec0ff */
[----:B------:R-:W-:Y:S01]  /*21c0*/  @UP0 UMOV UR36, UR8 ;  /* 0x0000000800240c82 */ /* 0x000fe20008000000 */
[----:B-1----:R-:W-:Y:S05]  /*21d0*/  @!P0 BRA `(.L_x_40) ;  /* 0x0000000000b88947 */ /* 0x002fea0003800000 */
[----:B------:R-:W3:Y:S01]  /*21e0*/  LDC.64 R4, c[0x0][0xb18] ;  /* 0x0002c600ff047b82 */ /* 0x000ee20000000a00 */
[----:B------:R-:W-:-:S07]  /*21f0*/  ISETP.NE.AND P3, PT, R40, 0x1, PT ;  /* 0x000000012800780c */ /* 0x000fce0003f65270 */
[----:B------:R-:W1:Y:S08]  /*2200*/  LDC.64 R6, c[0x0][0xb10] ;  /* 0x0002c400ff067b82 */ /* 0x000e700000000a00 */
[----:B------:R-:W2:Y:S08]  /*2210*/  LDC R16, c[0x0][0xb20] ;  /* 0x0002c800ff107b82 */ /* 0x000eb00000000800 */
[----:B------:R-:W4:Y:S01]  /*2220*/  LDC R17, c[0x0][0xb0c] ;  /* 0x0002c300ff117b82 */ /* 0x000f220000000800 */
[----:B---3--:R-:W-:Y:S01]  /*2230*/  IMAD.HI.U32 R19, R0, R5, RZ ;  /* 0x0000000500137227 */ /* 0x008fe200078e00ff */
[----:B------:R-:W-:-:S03]  /*2240*/  ISETP.NE.AND P0, PT, R4, 0x1, PT ;  /* 0x000000010400780c */ /* 0x000fc60003f05270 */
[----:B------:R-:W-:-:S03]  /*2250*/  IMAD.HI.U32 R5, R9, R5, RZ ;  /* 0x0000000509057227 */ /* 0x000fc600078e00ff */
[----:B------:R-:W3:Y:S01]  /*2260*/  LDC.64 R2, c[0x0][0xb28] ;  /* 0x0002ca00ff027b82 */ /* 0x000ee20000000a00 */
[----:B-1----:R-:W-:-:S04]  /*2270*/  IMAD.HI.U32 R20, R8, R6, RZ ;  /* 0x0000000608147227 */ /* 0x002fc800078e00ff */
[----:B------:R-:W-:Y:S01]  /*2280*/  IMAD.HI.U32 R21, R10, R6, RZ ;  /* 0x000000060a157227 */ /* 0x000fe200078e00ff */
[----:B------:R-:W-:Y:S02]  /*2290*/  SHF.R.U32.HI R20, RZ, R7, R20 ;  /* 0x00000007ff147219 */ /* 0x000fe40000011614 */
[-C--:B--2---:R-:W-:Y:S02]  /*22a0*/  SHF.R.U32.HI R19, RZ, R16.reuse, R19 ;  /* 0x00000010ff137219 */ /* 0x084fe40000011613 */
[----:B------:R-:W-:Y:S02]  /*22b0*/  SHF.R.U32.HI R5, RZ, R16, R5 ;  /* 0x00000010ff057219 */ /* 0x000fe40000011605 */
[----:B------:R-:W-:Y:S02]  /*22c0*/  SEL R19, R0, R19, !P0 ;  /* 0x0000001300137207 */ /* 0x000fe40004000000 */
[----:B------:R-:W-:Y:S02]  /*22d0*/  SHF.R.U32.HI R21, RZ, R7, R21 ;  /* 0x00000007ff157219 */ /* 0x000fe40000011615 */
[----:B----4-:R-:W-:-:S02]  /*22e0*/  ISETP.NE.AND P1, PT, R17, 0x1, PT ;  /* 0x000000011100780c */ /* 0x010fc40003f25270 */
[----:B------:R-:W-:Y:S02]  /*22f0*/  SEL R5, R9, R5, !P0 ;  /* 0x0000000509057207 */ /* 0x000fe40004000000 */
[----:B------:R-:W-:Y:S02]  /*2300*/  SEL R20, R8, R20, !P1 ;  /* 0x0000001408147207 */ /* 0x000fe40004800000 */
[----:B------:R-:W-:Y:S01]  /*2310*/  SEL R21, R10, R21, !P1 ;  /* 0x000000150a157207 */ /* 0x000fe20004800000 */
[----:B---3--:R-:W-:-:S04]  /*2320*/  IMAD.HI.U32 R18, R19, R2, RZ ;  /* 0x0000000213127227 */ /* 0x008fc800078e00ff */
        /* <DEDUP_REMOVED lines=10> */
[----:B------:R-:W-:-:S04]  /*23d0*/  @!P0 IMAD.HI.U32 R7, R21, R2, RZ ;  /* 0x0000000215078227 */ /* 0x000fc800078e00ff */
[----:B------:R-:W-:Y:S01]  /*23e0*/  IMAD.MOV R2, RZ, RZ, -R6 ;  /* 0x000000ffff027224 */ /* 0x000fe200078e0a06 */
[----:B------:R-:W-:Y:S02]  /*23f0*/  @!P0 SHF.R.U32.HI R3, RZ, R3, R7 ;  /* 0x00000003ff038219 */ /* 0x000fe40000011607 */
[----:B------:R-:W-:Y:S01]  /*2400*/  IADD3 R7, PT, PT, -R5, RZ, RZ ;  /* 0x000000ff05077210 */ /* 0x000fe20007ffe1ff */
[----:B------:R-:W-:Y:S01]  /*2410*/  IMAD R2, R40, R2, R5 ;  /* 0x0000000228027224 */ /* 0x000fe200078e0205 */
        /* <DEDUP_REMOVED lines=10> */
.L_x_40:
[----:B------:R-:W1:Y:S02]  /*24c0*/  LDCU UR8, c[0x0][0xb30] ;  /* 0x00016600ff0877ac */ /* 0x000e640008000800 */
[----:B-1----:R-:W-:-:S09]  /*24d0*/  UISETP.NE.AND UP0, UPT, UR8, 0x1, UPT ;  /* 0x000000010800788c */ /* 0x002fd2000bf05270 */
[----:B------:R-:W-:Y:S05]  /*24e0*/  BRA.U UP0, `(.L_x_41) ;  /* 0x0000000100407547 */ /* 0x000fea000b800000 */
[----:B------:R-:W1:Y:S08]  /*24f0*/  LDC.64 R4, c[0x0][0xb10] ;  /* 0x0002c400ff047b82 */ /* 0x000e700000000a00 */
[----:B------:R-:W2:Y:S08]  /*2500*/  LDC.64 R2, c[0x0][0xb18] ;  /* 0x0002c600ff027b82 */ /* 0x000eb00000000a00 */
[----:B------:R-:W4:Y:S08]  /*2510*/  LDC R6, c[0x0][0xb20] ;  /* 0x0002c800ff067b82 */ /* 0x000f300000000800 */
[----:B------:R-:W3:Y:S01]  /*2520*/  LDC R7, c[0x0][0xb0c] ;  /* 0x0002c300ff077b82 */ /* 0x000ee20000000800 */
[----:B-1----:R-:W-:-:S05]  /*2530*/  IMAD.HI.U32 R4, R10, R4, RZ ;  /* 0x000000040a047227 */ /* 0x002fca00078e00ff */
[----:B------:R-:W-:Y:S01]  /*2540*/  SHF.R.U32.HI R4, RZ, R5, R4 ;  /* 0x00000005ff047219 */ /* 0x000fe20000011604 */
[----:B--2---:R-:W-:Y:S01]  /*2550*/  IMAD.HI.U32 R3, R9, R3, RZ ;  /* 0x0000000309037227 */ /* 0x004fe200078e00ff */
[----:B------:R-:W-:-:S04]  /*2560*/  ISETP.NE.AND P0, PT, R2, 0x1, PT ;  /* 0x000000010200780c */ /* 0x000fc80003f05270 */
[----:B----4-:R-:W-:-:S04]  /*2570*/  SHF.R.U32.HI R3, RZ, R6, R3 ;  /* 0x00000006ff037219 */ /* 0x010fc80000011603 */
[----:B------:R-:W-:Y:S02]  /*2580*/  SEL R3, R9, R3, !P0 ;  /* 0x0000000309037207 */ /* 0x000fe40004000000 */
[----:B---3--:R-:W-:-:S04]  /*2590*/  ISETP.NE.AND P1, PT, R7, 0x1, PT ;  /* 0x000000010700780c */ /* 0x008fc80003f25270 */
[----:B------:R-:W-:-:S05]  /*25a0*/  SEL R4, R10, R4, !P1 ;  /* 0x000000040a047207 */ /* 0x000fca0004800000 */
[----:B------:R-:W-:Y:S02]  /*25b0*/  IMAD.IADD R5, R3, 0x1, -R4 ;  /* 0x0000000103057824 */ /* 0x000fe400078e0a04 */
[----:B------:R-:W-:Y:S02]  /*25c0*/  IMAD.IADD R3, R4, 0x1, -R3 ;  /* 0x0000000104037824 */ /* 0x000fe400078e0a03 */
[----:B------:R-:W-:Y:S02]  /*25d0*/  IMAD R10, R5, R7, R10 ;  /* 0x00000007050a7224 */ /* 0x000fe400078e020a */
[----:B------:R-:W-:-:S07]  /*25e0*/  IMAD R9, R3, R2, R9 ;  /* 0x0000000203097224 */ /* 0x000fce00078e0209 */
.L_x_41:
[----:B------:R-:W-:Y:S01]  /*25f0*/  VIADD R14, R14, 0x1 ;  /* 0x000000010e0e7836 */ /* 0x000fe20000000000 */
[----:B------:R-:W-:Y:S01]  /*2600*/  PLOP3.LUT P1, PT, PT, PT, PT, 0x80, 0x8 ;  /* 0x000000000008781c */ /* 0x000fe20003f2f070 */
[----:B------:R-:W-:Y:S02]  /*2610*/  IMAD.IADD R21, R10, 0x1, R87 ;  /* 0x000000010a157824 */ /* 0x000fe400078e0257 */
[----:B------:R-:W-:Y:S01]  /*2620*/  IMAD.IADD R20, R9, 0x1, R86 ;  /* 0x0000000109147824 */ /* 0x000fe200078e0256 */
[----:B------:R-:W-:-:S04]  /*2630*/  ISETP.NE.AND P0, PT, R14, 0x2, PT ;  /* 0x000000020e00780c */ /* 0x000fc80003f05270 */
[----:B------:R-:W-:Y:S02]  /*2640*/  SEL R2, RZ, 0x1, P0 ;  /* 0x00000001ff027807 */ /* 0x000fe40000000000 */
[----:B------:R-:W-:Y:S02]  /*2650*/  SEL R14, R14, RZ, P0 ;  /* 0x000000ff0e0e7207 */ /* 0x000fe40000000000 */
[----:B------:R-:W-:Y:S01]  /*2660*/  LOP3.LUT R13, R13, R2, RZ, 0x3c, !PT ;  /* 0x000000020d0d7212 */ /* 0x000fe200078e3cff */
[----:B------:R-:W-:Y:S06]  /*2670*/  @P2 BRA `(.L_x_42) ;  /* 0xfffffff000382947 */ /* 0x000fec000383ffff */
[----:B------:R-:W-:Y:S01]  /*2680*/  UIADD3 UR5, UPT, UPT, UR5, 0x20, URZ ;  /* 0x0000002005057890 */ /* 0x000fe2000fffe0ff */
[----:B------:R-:W-:-:S03]  /*2690*/  SHF.L.U32 R2, R15, 0x1f, RZ ;  /* 0x0000001f0f027819 */ /* 0x000fc600000006ff */
[----:B------:R-:W-:-:S09]  /*26a0*/  ULEA UR4, UR13, UR5, 0x3 ;  /* 0x000000050d047291 */ /* 0x000fd2000f8e18ff */
[----:B------:R-:W1:Y:S02]  /*26b0*/  SYNCS.PHASECHK.TRANS64.TRYWAIT P0, [UR4], R2 ;  /* 0x00000002ff0075a7 */ /* 0x000e640008001104 */
[----:B-1----:R-:W-:Y:S05]  /*26c0*/  @!P0 BRA `(.L_x_43) ;  /* 0x0000006800b48947 */ /* 0x002fea0003800000 */
.L_x_143:
[----:B------:R-:W-:-:S04]  /*26d0*/  UIADD3 UR6, UPT, UPT, UR13, 0x1, URZ ;  /* 0x000000010d067890 */ /* 0x000fc8000fffe0ff */
[----:B------:R-:W-:-:S04]  /*26e0*/  UISETP.NE.AND UP0, UPT, UR6, 0x4, UPT ;  /* 0x000000040600788c */ /* 0x000fc8000bf05270 */
[----:B------:R-:W-:Y:S02]  /*26f0*/  USEL UR7, URZ, 0x1, UP0 ;  /* 0x00000001ff077887 */ /* 0x000fe40008000000 */
[----:B------:R-:W-:-:S04]  /*2700*/  USEL UR6, UR6, URZ, UP0 ;  /* 0x000000ff06067287 */ /* 0x000fc80008000000 */
[----:B------:R-:W-:Y:S01]  /*2710*/  ULEA UR4, UR6, UR5, 0x3 ;  /* 0x0000000506047291 */ /* 0x000fe2000f8e18ff */
[----:B-1----:R-:W-:-:S04]  /*2720*/  LOP3.LUT R2, R15, UR7, RZ, 0x3c, !PT ;  /* 0x000000070f027c12 */ /* 0x002fc8000f8e3cff */
[----:B------:R-:W-:-:S04]  /*2730*/  SHF.L.U32 R3, R2, 0x1f, RZ ;  /* 0x0000001f02037819 */ /* 0x000fc800000006ff */
[----:B------:R-:W1:Y:S02]  /*2740*/  SYNCS.PHASECHK.TRANS64.TRYWAIT P0, [UR4], R3 ;  /* 0x00000003ff0075a7 */ /* 0x000e640008001104 */
[----:B-1----:R-:W-:Y:S05]  /*2750*/  @!P0 BRA `(.L_x_44) ;  /* 0x0000006800a88947 */ /* 0x002fea0003800000 */
.L_x_145:
[----:B------:R-:W-:-:S04]  /*2760*/  UIADD3 UR6, UPT, UPT, UR6, 0x1, URZ ;  /* 0x0000000106067890 */ /* 0x000fc8000fffe0ff */
[----:B------:R-:W-:-:S04]  /*2770*/  UISETP.NE.AND UP0, UPT, UR6, 0x4, UPT ;  /* 0x000000040600788c */ /* 0x000fc8000bf05270 */
[----:B------:R-:W-:Y:S02]  /*2780*/  USEL UR7, URZ, 0x1, UP0 ;  /* 0x00000001ff077887 */ /* 0x000fe40008000000 */
[----:B------:R-:W-:-:S04]  /*2790*/  USEL UR6, UR6, URZ, UP0 ;  /* 0x000000ff06067287 */ /* 0x000fc80008000000 */
[----:B------:R-:W-:Y:S01]  /*27a0*/  ULEA UR4, UR6, UR5, 0x3 ;  /* 0x0000000506047291 */ /* 0x000fe2000f8e18ff */
[----:B------:R-:W-:-:S04]  /*27b0*/  LOP3.LUT R2, R2, UR7, RZ, 0x3c, !PT ;  /* 0x0000000702027c12 */ /* 0x000fc8000f8e3cff */
[----:B-1----:R-:W-:-:S04]  /*27c0*/  SHF.L.U32 R3, R2, 0x1f, RZ ;  /* 0x0000001f02037819 */ /* 0x002fc800000006ff */
[----:B------:R-:W1:Y:S02]  /*27d0*/  SYNCS.PHASECHK.TRANS64.TRYWAIT P0, [UR4], R3 ;  /* 0x00000003ff0075a7 */ /* 0x000e640008001104 */
[----:B-1----:R-:W-:Y:S05]  /*27e0*/  @!P0 BRA `(.L_x_45) ;  /* 0x00000068009c8947 */ /* 0x002fea0003800000 */
.L_x_147:
[----:B------:R-:W-:-:S04]  /*27f0*/  UIADD3 UR6, UPT, UPT, UR6, 0x1, URZ ;  /* 0x0000000106067890 */ /* 0x000fc8000fffe0ff */
[----:B------:R-:W-:-:S04]  /*2800*/  UISETP.NE.AND UP0, UPT, UR6, 0x4, UPT ;  /* 0x000000040600788c */ /* 0x000fc8000bf05270 */
[----:B------:R-:W-:Y:S02]  /*2810*/  USEL UR4, URZ, 0x1, UP0 ;  /* 0x00000001ff047887 */ /* 0x000fe40008000000 */
[----:B------:R-:W-:-:S04]  /*2820*/  USEL UR6, UR6, URZ, UP0 ;  /* 0x000000ff06067287 */ /* 0x000fc80008000000 */
[----:B------:R-:W-:Y:S01]  /*2830*/  ULEA UR6, UR6, UR5, 0x3 ;  /* 0x0000000506067291 */ /* 0x000fe2000f8e18ff */
[----:B------:R-:W-:-:S04]  /*2840*/  LOP3.LUT R2, R2, UR4, RZ, 0x3c, !PT ;  /* 0x0000000402027c12 */ /* 0x000fc8000f8e3cff */
[----:B------:R-:W-:Y:S01]  /*2850*/  SHF.L.U32 R2, R2, 0x1f, RZ ;  /* 0x0000001f02027819 */ /* 0x000fe200000006ff */
[----:B-1-3--:R-:W-:-:S07]  /*2860*/  IMAD.U32 R0, RZ, RZ, UR6 ;  /* 0x00000006ff007e24 */ /* 0x00afce000f8e00ff */
.L_x_46:
[----:B-1----:R1:W2:Y:S02]  /*2870*/  SYNCS.PHASECHK.TRANS64.TRYWAIT P0, [R0+URZ], R2 ;  /* 0x00000002000075a7 */ /* 0x0022a400080011ff */
[----:B--2---:R-:W-:Y:S05]  /*2880*/  @!P0 NANOSLEEP.SYNCS 0x989680 ;  /* 0x009896800000895d */ /* 0x004fea0003900000 */
[----:B------:R-:W2:Y:S02]  /*2890*/  @!P0 SYNCS.PHASECHK.TRANS64 P0, [R0+URZ], R2 ;  /* 0x00000002000085a7 */ /* 0x000ea400080010ff */
[----:B--2---:R-:W-:Y:S05]  /*28a0*/  @P0 EXIT ;  /* 0x000000000000094d */ /* 0x004fea0003800000 */
[----:B------:R-:W-:Y:S05]  /*28b0*/  BRA `(.L_x_46) ;  /* 0xfffffffc00ec7947 */ /* 0x000fea000383ffff */
.L_x_22:
[----:B------:R-:W-:-:S04]  /*28c0*/  UISETP.NE.AND UP0, UPT, UR37, URZ, UPT ;  /* 0x000000ff2500728c */ /* 0x000fc8000bf05270 */
[----:B------:R-:W-:-:S09]  /*28d0*/  UISETP.NE.OR UP0, UPT, UR5, 0x1, UP0 ;  /* 0x000000010500788c */ /* 0x000fd20008705670 */
[----:B------:R-:W-:Y:S05]  /*28e0*/  BRA.U UP0, `(.L_x_47) ;  /* 0x00000005004c7547 */ /* 0x000fea000b800000 */
[----:B------:R-:W-:Y:S01]  /*28f0*/  HFMA2 R3, -RZ, RZ, 0, 0 ;  /* 0x00000000ff037431 */ /* 0x000fe200000001ff */
[----:B------:R-:W-:Y:S01]  /*2900*/  ISETP.GE.U32.AND P2, PT, R9, 0x4, PT ;  /* 0x000000040900780c */ /* 0x000fe20003f46070 */
[----:B------:R-:W-:Y:S01]  /*2910*/  IMAD.MOV.U32 R12, RZ, RZ, 0x1 ;  /* 0x00000001ff0c7424 */ /* 0x000fe200078e00ff */
[----:B------:R-:W-:Y:S01]  /*2920*/  CS2R R10, SRZ ;  /* 0x00000000000a7805 */ /* 0x000fe2000001ff00 */
[----:B------:R-:W-:Y:S01]  /*2930*/  IMAD.MOV.U32 R8, RZ, RZ, RZ ;  /* 0x000000ffff087224 */ /* 0x000fe200078e00ff */
[----:B------:R-:W-:Y:S01]  /*2940*/  UMOV UR4, 0x400 ;  /* 0x0000040000047882 */ /* 0x000fe20000000000 */
[----:B------:R-:W-:Y:S01]  /*2950*/  UMOV UR6, URZ ;  /* 0x000000ff00067c82 */ /* 0x000fe20008000000 */
[----:B------:R-:W-:-:S12]  /*2960*/  ULEA UR37, UR37, UR4, 0x18 ;  /* 0x0000000425257291 */ /* 0x000fd8000f8ec0ff */
.L_x_51:
[----:B------:R-:W-:Y:S02]  /*2970*/  LEA R0, R3, UR37, 0x3 ;  /* 0x0000002503007c11 */ /* 0x000fe4000f8e18ff */
[----:B------:R-:W-:-:S03]  /*2980*/  SHF.L.U32 R4, R8, 0x1f, RZ ;  /* 0x0000001f08047819 */ /* 0x000fc600000006ff */
[----:B------:R-:W-:Y:S01]  /*2990*/  VIADD R5, R0, 0x100 ;  /* 0x0000010000057836 */ /* 0x000fe20000000000 */
[----:B------:R-:W1:Y:S02]  /*29a0*/  SYNCS.PHASECHK.TRANS64.TRYWAIT P0, [R0+URZ+0xf0], R4 ;  /* 0x0000f004000075a7 */ /* 0x000e6400080011ff */
[----:B-1----:R-:W-:Y:S05]  /*29b0*/  @!P0 BRA `(.L_x_48) ;  /* 0x0000006800408947 */ /* 0x002fea0003800000 */
.L_x_148:
[----:B------:R-:W-:Y:S01]  /*29c0*/  ULEA UR5, UR6, UR37, 0x3 ;  /* 0x0000002506057291 */ /* 0x000fe2000f8e18ff */
[----:B-1----:R-:W-:Y:S01]  /*29d0*/  PRMT R0, RZ, 0x654, R5 ;  /* 0x00000654ff007816 */ /* 0x002fe20000000005 */
[----:B------:R-:W-:Y:S01]  /*29e0*/  @!P2 IMAD.MOV.U32 R4, RZ, RZ, 0x10 ;  /* 0x00000010ff04a424 */ /* 0x000fe200078e00ff */
[----:B------:R-:W-:Y:S01]  /*29f0*/  SHF.L.U32 R5, R12, 0x1f, RZ ;  /* 0x0000001f0c057819 */ /* 0x000fe200000006ff */
[----:B------:R-:W-:Y:S01]  /*2a00*/  UIADD3 UR4, UPT, UPT, UR5, 0x90, URZ ;  /* 0x0000009005047890 */ /* 0x000fe2000fffe0ff */
[----:B------:R1:W-:Y:S05]  /*2a10*/  SYNCS.ARRIVE.TRANS64.RED.A1T0 RZ, [R0+URZ], RZ ;  /* 0x000000ff00ff79a7 */ /* 0x0003ea00081004ff */
[----:B------:R-:W-:Y:S01]  /*2a20*/  IMAD.U32 R6, RZ, RZ, UR4 ;  /* 0x00000004ff067e24 */ /* 0x000fe2000f8e00ff */
[----:B------:R-:W2:Y:S04]  /*2a30*/  SYNCS.PHASECHK.TRANS64.TRYWAIT P0, [UR5+0xa0], R5 ;  /* 0x0000a005ff0075a7 */ /* 0x000ea80008001105 */
[----:B------:R-:W-:Y:S01]  /*2a40*/  PRMT R6, R9, 0x654, R6 ;  /* 0x0000065409067816 */ /* 0x000fe20000000006 */
[----:B-12---:R-:W-:Y:S06]  /*2a50*/  @!P0 BRA `(.L_x_49) ;  /* 0x00000068002c8947 */ /* 0x006fec0003800000 */
.L_x_150:
[----:B------:R-:W-:Y:S01]  /*2a60*/  ULEA UR4, UR6, UR37, 0x4 ;  /* 0x0000002506047291 */ /* 0x000fe2000f8e20ff */
[----:B------:R-:W-:Y:S01]  /*2a70*/  SEL R2, R6, R2, !P2 ;  /* 0x0000000206027207 */ /* 0x000fe20005000000 */
[----:B------:R-:W-:Y:S01]  /*2a80*/  UIADD3 UR5, UPT, UPT, UR5, 0x90, URZ ;  /* 0x0000009005057890 */ /* 0x000fe2000fffe0ff */
[----:B-1----:R-:W-:Y:S01]  /*2a90*/  LEA R0, R11, UR37, 0x3 ;  /* 0x000000250b007c11 */ /* 0x002fe2000f8e18ff */
[----:B------:R-:W-:Y:S01]  /*2aa0*/  UIADD3 UR4, UPT, UPT, UR4, 0x120, URZ ;  /* 0x0000012004047890 */ /* 0x000fe2000fffe0ff */
[----:B------:R1:W-:Y:S01]  /*2ab0*/  @!P2 SYNCS.ARRIVE.TRANS64.RED RZ, [R2+URZ], R4 ;  /* 0x0000000402ffa9a7 */ /* 0x0003e200080004ff */
[----:B------:R-:W-:Y:S01]  /*2ac0*/  UIADD3 UR6, UPT, UPT, UR6, 0x1, URZ ;  /* 0x0000000106067890 */ /* 0x000fe2000fffe0ff */
[----:B------:R-:W-:-:S03]  /*2ad0*/  VIADD R3, R3, 0x1 ;  /* 0x0000000103037836 */ /* 0x000fc60000000000 */
[----:B------:R-:W-:Y:S02]  /*2ae0*/  UISETP.NE.AND UP0, UPT, UR6, 0x2, UPT ;  /* 0x000000020600788c */ /* 0x000fe4000bf05270 */
[----:B------:R-:W-:Y:S01]  /*2af0*/  ISETP.NE.AND P0, PT, R3, 0x2, PT ;  /* 0x000000020300780c */ /* 0x000fe20003f05270 */
[----:B------:R-:W-:Y:S06]  /*2b00*/  UGETNEXTWORKID.BROADCAST [UR4], [UR5] ;  /* 0x00000000040073ca */ /* 0x000fec0008000100 */
[----:B------:R-:W-:Y:S02]  /*2b10*/  USEL UR4, URZ, 0x1, UP0 ;  /* 0x00000001ff047887 */ /* 0x000fe40008000000 */
[----:B------:R-:W-:-:S04]  /*2b20*/  USEL UR6, UR6, URZ, UP0 ;  /* 0x000000ff06067287 */ /* 0x000fc80008000000 */
[----:B------:R-:W-:Y:S02]  /*2b30*/  LOP3.LUT R12, R12, UR4, RZ, 0x3c, !PT ;  /* 0x000000040c0c7c12 */ /* 0x000fe4000f8e3cff */
[----:B-1----:R-:W-:-:S04]  /*2b40*/  SHF.L.U32 R4, R10, 0x1f, RZ ;  /* 0x0000001f0a047819 */ /* 0x002fc800000006ff */
[----:B------:R-:W1:Y:S02]  /*2b50*/  SYNCS.PHASECHK.TRANS64.TRYWAIT P1, [R0+URZ+0x90], R4 ;  /* 0x00009004000075a7 */ /* 0x000e6400080211ff */
[----:B-1----:R-:W-:Y:S05]  /*2b60*/  @!P1 BRA `(.L_x_50) ;  /* 0x0000006800009947 */ /* 0x002fea0003800000 */
.L_x_151:
[----:B-1----:R-:W-:Y:S01]  /*2b70*/  LEA R4, R11, UR37, 0x4 ;  /* 0x000000250b047c11 */ /* 0x002fe2000f8e20ff */
[----:B------:R-:W-:Y:S01]  /*2b80*/  VIADD R0, R0, 0xa0 ;  /* 0x000000a000007836 */ /* 0x000fe20000000000 */
[----:B------:R-:W-:Y:S01]  /*2b90*/  SEL R3, R3, RZ, P0 ;  /* 0x000000ff03037207 */ /* 0x000fe20000000000 */
[----:B------:R-:W-:-:S03]  /*2ba0*/  VIADD R11, R11, 0x1 ;  /* 0x000000010b0b7836 */ /* 0x000fc60000000000 */
[----:B------:R-:W1:Y:S01]  /*2bb0*/  LDS.128 R4, [R4+0x120] ;  /* 0x0001200004047984 */ /* 0x000e620000000c00 */
[----:B------:R-:W-:Y:S02]  /*2bc0*/  PRMT R0, RZ, 0x654, R0 ;  /* 0x00000654ff007816 */ /* 0x000fe40000000000 */
[C---:B------:R-:W-:Y:S01]  /*2bd0*/  ISETP.NE.AND P1, PT, R11.reuse, 0x2, PT ;  /* 0x000000020b00780c */ /* 0x040fe20003f25270 */
[----:B------:R-:W-:Y:S01]  /*2be0*/  @!PT LDS RZ, [RZ] ;  /* 0x00000000fffff984 */ /* 0x000fe20000000800 */
[----:B------:R-:W-:Y:S01]  /*2bf0*/  @!PT LDS RZ, [RZ] ;  /* 0x00000000fffff984 */ /* 0x000fe20000000800 */
[----:B------:R-:W-:Y:S01]  /*2c00*/  @!PT LDS RZ, [RZ] ;  /* 0x00000000fffff984 */ /* 0x000fe20000000800 */
[----:B------:R-:W-:Y:S01]  /*2c10*/  @!PT LDS RZ, [RZ] ;  /* 0x00000000fffff984 */ /* 0x000fe20000000800 */
[----:B------:R2:W-:Y:S06]  /*2c20*/  MEMBAR.ALL.CTA ;  /* 0x0000000000007992 */ /* 0x0005ec0000008000 */
[----:B--2---:R-:W2:Y:S01]  /*2c30*/  FENCE.VIEW.ASYNC.S ;  /* 0x00000000000073c6 */ /* 0x004ea20000000000 */
[----:B------:R-:W-:Y:S01]  /*2c40*/  SEL R11, R11, RZ, P1 ;  /* 0x000000ff0b0b7207 */ /* 0x000fe20000800000 */
[----:B--2---:R2:W-:Y:S01]  /*2c50*/  SYNCS.ARRIVE.TRANS64.RED.A1T0 RZ, [R0+URZ], RZ ;  /* 0x000000ff00ff79a7 */ /* 0x0045e200081004ff */
[----:B-1----:R-:W-:-:S02]  /*2c60*/  LOP3.LUT P3, RZ, R6, 0x1, RZ, 0xc0, !PT ;  /* 0x0000000106ff7812 */ /* 0x002fc4000786c0ff */
[----:B------:R-:W-:-:S04]  /*2c70*/  SEL R4, RZ, 0x1, P1 ;  /* 0x00000001ff047807 */ /* 0x000fc80000800000 */
[----:B------:R-:W-:Y:S02]  /*2c80*/  LOP3.LUT R10, R10, R4, RZ, 0x3c, !PT ;  /* 0x000000040a0a7212 */ /* 0x000fe400078e3cff */
[----:B--2---:R-:W-:-:S04]  /*2c90*/  SEL R0, RZ, 0x1, P0 ;  /* 0x00000001ff007807 */ /* 0x004fc80000000000 */
[----:B------:R-:W-:Y:S01]  /*2ca0*/  LOP3.LUT R8, R8, R0, RZ, 0x3c, !PT ;  /* 0x0000000008087212 */ /* 0x000fe200078e3cff */
[----:B------:R-:W-:Y:S06]  /*2cb0*/  @P3 BRA `(.L_x_51) ;  /* 0xfffffffc002c3947 */ /* 0x000fec000383ffff */
[----:B------:R-:W-:Y:S01]  /*2cc0*/  ULEA UR5, UR6, UR37, 0x3 ;  /* 0x0000002506057291 */ /* 0x000fe2000f8e18ff */
[----:B------:R-:W-:-:S08]  /*2cd0*/  SHF.L.U32 R2, R12, 0x1f, RZ ;  /* 0x0000001f0c027819 */ /* 0x000fd000000006ff */
[----:B------:R-:W1:Y:S02]  /*2ce0*/  SYNCS.PHASECHK.TRANS64 P0, [UR5+0xa0], R2 ;  /* 0x0000a002ff0075a7 */ /* 0x000e640008001005 */
[----:B-1----:R-:W-:Y:S05]  /*2cf0*/  @P0 BRA `(.L_x_52) ;  /* 0x0000000000080947 */ /* 0x002fea0003800000 */
[----:B------:R-:W1:Y:S02]  /*2d00*/  SYNCS.PHASECHK.TRANS64.TRYWAIT P0, [UR5+0xa0], R2 ;  /* 0x0000a002ff0075a7 */ /* 0x000e640008001105 */
[----:B-1----:R-:W-:Y:S05]  /*2d10*/  @!P0 BRA `(.L_x_53) ;  /* 0x0000006400a88947 */ /* 0x002fea0003800000 */
.L_x_52:
[----:B------:R-:W-:-:S04]  /*2d20*/  UIADD3 UR4, UPT, UPT, UR6, 0x1, URZ ;  /* 0x0000000106047890 */ /* 0x000fc8000fffe0ff */
[----:B------:R-:W-:-:S04]  /*2d30*/  UISETP.NE.AND UP0, UPT, UR4, 0x2, UPT ;  /* 0x000000020400788c */ /* 0x000fc8000bf05270 */
[----:B------:R-:W-:Y:S02]  /*2d40*/  USEL UR7, URZ, 0x1, UP0 ;  /* 0x00000001ff077887 */ /* 0x000fe40008000000 */
[----:B------:R-:W-:-:S04]  /*2d50*/  USEL UR4, UR4, URZ, UP0 ;  /* 0x000000ff04047287 */ /* 0x000fc80008000000 */
[----:B------:R-:W-:Y:S01]  /*2d60*/  ULEA UR4, UR4, UR37, 0x3 ;  /* 0x0000002504047291 */ /* 0x000fe2000f8e18ff */
[----:B-1----:R-:W-:-:S04]  /*2d70*/  LOP3.LUT R2, R12, UR7, RZ, 0x3c, !PT ;  /* 0x000000070c027c12 */ /* 0x002fc8000f8e3cff */
[----:B------:R-:W-:-:S04]  /*2d80*/  SHF.L.U32 R0, R2, 0x1f, RZ ;  /* 0x0000001f02007819 */ /* 0x000fc800000006ff */
[----:B------:R-:W1:Y:S02]  /*2d90*/  SYNCS.PHASECHK.TRANS64 P0, [UR4+0xa0], R0 ;  /* 0x0000a000ff0075a7 */ /* 0x000e640008001004 */
[----:B-1----:R-:W-:Y:S05]  /*2da0*/  @P0 EXIT ;  /* 0x000000000000094d */ /* 0x002fea0003800000 */
[----:B------:R-:W-:Y:S02]  /*2db0*/  SHF.L.U32 R2, R2, 0x1f, RZ ;  /* 0x0000001f02027819 */ /* 0x000fe400000006ff */
[----:B------:R-:W-:-:S07]  /*2dc0*/  MOV R0, UR4 ;  /* 0x0000000400007c02 */ /* 0x000fce0008000f00 */
.L_x_54:
[----:B-1----:R1:W2:Y:S02]  /*2dd0*/  SYNCS.PHASECHK.TRANS64.TRYWAIT P0, [R0+URZ+0xa0], R2 ;  /* 0x0000a002000075a7 */ /* 0x0022a400080011ff */
[----:B--2---:R-:W-:Y:S05]  /*2de0*/  @!P0 NANOSLEEP.SYNCS 0x989680 ;  /* 0x009896800000895d */ /* 0x004fea0003900000 */
[----:B------:R-:W2:Y:S02]  /*2df0*/  @!P0 SYNCS.PHASECHK.TRANS64 P0, [R0+URZ+0xa0], R2 ;  /* 0x0000a002000085a7 */ /* 0x000ea400080010ff */
[----:B--2---:R-:W-:Y:S05]  /*2e00*/  @P0 EXIT ;  /* 0x000000000000094d */ /* 0x004fea0003800000 */
[----:B------:R-:W-:Y:S05]  /*2e10*/  BRA `(.L_x_54) ;  /* 0xfffffffc00ec7947 */ /* 0x000fea000383ffff */
.L_x_47:
[----:B------:R-:W-:Y:S05]  /*2e20*/  BRA.U UP3, `(.L_x_55) ;  /* 0x0000000d03bc7547 */ /* 0x000fea000b800000 */
[----:B------:R-:W-:Y:S01]  /*2e30*/  UMOV UR4, 0x40 ;  /* 0x0000004000047882 */ /* 0x000fe20000000000 */
[----:B------:R-:W-:Y:S01]  /*2e40*/  NOP ;  /* 0x0000000000007918 */ /* 0x000fe20000000000 */
[----:B------:R-:W-:Y:S01]  /*2e50*/  ULEA UR4, UR37, UR4, 0x18 ;  /* 0x0000000425047291 */ /* 0x000fe2000f8ec0ff */
[----:B------:R-:W-:Y:S02]  /*2e60*/  UMOV UR5, 0x400 ;  /* 0x0000040000057882 */ /* 0x000fe40000000000 */
[----:B------:R-:W-:-:S06]  /*2e70*/  ULEA UR37, UR37, UR5, 0x18 ;  /* 0x0000000525257291 */ /* 0x000fcc000f8ec0ff */
[----:B------:R-:W1:Y:S02]  /*2e80*/  LDS.U8 R2, [UR4+0x1c] ;  /* 0x00001c04ff027984 */ /* 0x000e640008000000 */
[----:B-1----:R-:W-:-:S13]  /*2e90*/  ISETP.NE.AND P0, PT, R2, RZ, PT ;  /* 0x000000ff0200720c */ /* 0x002fda0003f05270 */
[----:B------:R-:W-:Y:S05]  /*2ea0*/  @P0 BRA `(.L_x_56) ;  /* 0x0000000000580947 */ /* 0x000fea0003800000 */
[----:B------:R-:W-:-:S13]  /*2eb0*/  ELECT P0, URZ, PT ;  /* 0x0000000000ff782f */ /* 0x000fda0003800000 */
[----:B------:R-:W-:Y:S05]  /*2ec0*/  @!P0 BRA `(.L_x_57) ;  /* 0x0000000000608947 */ /* 0x000fea0003800000 */
[----:B------:R-:W-:Y:S01]  /*2ed0*/  UMOV UR5, 0x10 ;  /* 0x0000001000057882 */ /* 0x000fe20000000000 */
[----:B------:R-:W-:Y:S01]  /*2ee0*/  HFMA2 R2, -RZ, RZ, 0, 5.9604644775390625e-08 ;  /* 0x00000001ff027431 */ /* 0x000fe200000001ff */
[----:B------:R-:W-:-:S03]  /*2ef0*/  MOV R3, 0xffff ;  /* 0x0000ffff00037802 */ /* 0x000fc60000000f00 */
[----:B------:R-:W-:Y:S04]  /*2f00*/  DEPBAR.LE SB1, 0x36 ;  /* 0x00009d800000791a */ /* 0x000fe80000000000 */
[----:B------:R-:W1:Y:S02]  /*2f10*/  UTCATOMSWS.FIND_AND_SET.ALIGN UP0, UR5, UR5 ;  /* 0x00000005000575e3 */ /* 0x000e640008000800 */
[----:B-1----:R-:W-:Y:S01]  /*2f20*/  MOV R4, UR5 ;  /* 0x0000000500047c02 */ /* 0x002fe20008000f00 */
[----:B------:R-:W-:Y:S06]  /*2f30*/  BRA.U UP0, `(.L_x_58) ;  /* 0x0000000100187547 */ /* 0x000fec000b800000 */
.L_x_59:
[----:B------:R-:W-:Y:S05]  /*2f40*/  NANOSLEEP 0x64 ;  /* 0x000000640000795d */ /* 0x000fea0003800000 */
[----:B------:R-:W-:-:S05]  /*2f50*/  UMOV UR5, 0x10 ;  /* 0x0000001000057882 */ /* 0x000fca0000000000 */
[----:B------:R-:W-:Y:S04]  /*2f60*/  DEPBAR.LE SB1, 0x36 ;  /* 0x00009d800000791a */ /* 0x000fe80000000000 */
[----:B------:R-:W1:Y:S02]  /*2f70*/  UTCATOMSWS.FIND_AND_SET.ALIGN UP0, UR5, UR5 ;  /* 0x00000005000575e3 */ /* 0x000e640008000800 */
[----:B-1----:R-:W-:Y:S01]  /*2f80*/  MOV R4, UR5 ;  /* 0x0000000500047c02 */ /* 0x002fe20008000f00 */
[----:B------:R-:W-:Y:S05]  /*2f90*/  BRA.U !UP0, `(.L_x_59) ;  /* 0xfffffffd08e87547 */ /* 0x000fea000b83ffff */
.L_x_58:
[-C--:B------:R-:W-:Y:S02]  /*2fa0*/  SHF.L.U32 R3, R3, R4.reuse, RZ ;  /* 0x0000000403037219 */ /* 0x080fe400000006ff */
[----:B------:R-:W-:Y:S01]  /*2fb0*/  SHF.L.U32 R2, R2, R4, RZ ;  /* 0x0000000402027219 */ /* 0x000fe200000006ff */
[----:B------:R-:W-:Y:S02]  /*2fc0*/  IMAD.SHL.U32 R4, R4, 0x20, RZ ;  /* 0x0000002004047824 */ /* 0x000fe400078e00ff */
[----:B------:R1:W-:Y:S04]  /*2fd0*/  ATOMS.OR RZ, [UR4+0x14], R3 ;  /* 0x00001403ffff798c */ /* 0x0003e8000b000004 */
[----:B------:R1:W-:Y:S04]  /*2fe0*/  ATOMS.OR RZ, [UR4+0x18], R2 ;  /* 0x00001802ffff798c */ /* 0x0003e8000b000004 */
[----:B------:R1:W-:Y:S01]  /*2ff0*/  STS [UR37+0x140], R4 ;  /* 0x00014004ff007988 */ /* 0x0003e20008000825 */
[----:B------:R-:W-:Y:S05]  /*3000*/  BRA `(.L_x_57) ;  /* 0x0000000000107947 */ /* 0x000fea0003800000 */
.L_x_56:
[----:B------:R-:W-:-:S05]  /*3010*/  MOV R2, 0xffffffff ;  /* 0xffffffff00027802 */ /* 0x000fca0000000f00 */
[----:B------:R1:W-:Y:S02]  /*3020*/  STS [UR37+0x140], R2 ;  /* 0x00014002ff007988 */ /* 0x0003e40008000825 */
[----:B-1----:R-:W-:Y:S02]  /*3030*/  MOV R2, 0x3050 ;  /* 0x0000305000027802 */ /* 0x002fe40000000f00 */
[----:B-----5:R-:W-:Y:S05]  /*3040*/  CALL.REL.NOINC `($__internal_1_$__cuda_sm10x_tcgen05_guardrail_trap_phase_invalid_during_alloc) ;  /* 0x0000006800f47944 */ /* 0x020fea0003c00000 */
.L_x_57:
[----:B------:R-:W-:Y:S05]  /*3050*/  WARPSYNC.ALL ;  /* 0x0000000000007948 */ /* 0x000fea0003800000 */
[----:B------:R-:W2:Y:S01]  /*3060*/  S2UR UR5, SR_CgaCtaId ;  /* 0x00000000000579c3 */ /* 0x000ea20000008800 */
[----:B------:R-:W-:Y:S01]  /*3070*/  UMOV UR4, 0x400 ;  /* 0x0000040000047882 */ /* 0x000fe20000000000 */
[----:B------:R-:W-:-:S06]  /*3080*/  NOP ;  /* 0x0000000000007918 */ /* 0x000fcc0000000000 */
[----:B------:R-:W-:Y:S06]  /*3090*/  BAR.ARV 0x6, 0xa0 ;  /* 0x0182800000007b1d */ /* 0x000fec0000002000 */
[----:B------:R-:W3:Y:S01]  /*30a0*/  LDCU UR7, c[0x0][0x38c] ;  /* 0x00007180ff0777ac */ /* 0x000ee20008000800 */
[----:B------:R-:W-:Y:S01]  /*30b0*/  LOP3.LUT R0, R0, 0xffff, RZ, 0xc0, !PT ;  /* 0x0000ffff00007812 */ /* 0x000fe200078ec0ff */
[----:B------:R-:W-:Y:S01]  /*30c0*/  IMAD.MOV.U32 R11, RZ, RZ, 0x1 ;  /* 0x00000001ff0b7424 */ /* 0x000fe200078e00ff */
[----:B------:R-:W-:Y:S01]  /*30d0*/  CS2R R8, SRZ ;  /* 0x0000000000087805 */ /* 0x000fe2000001ff00 */
[----:B------:R-:W4:Y:S01]  /*30e0*/  LDCU UR6, c[0x0][0x38c] ;  /* 0x00007180ff0677ac */ /* 0x000f220008000800 */
[----:B------:R-:W-:Y:S01]  /*30f0*/  R2UR UR9, R0 ;  /* 0x00000000000972ca */ /* 0x000fe200000e0000 */
[----:B------:R-:W-:Y:S01]  /*3100*/  IMAD.MOV.U32 R10, RZ, RZ, RZ ;  /* 0x000000ffff0a7224 */ /* 0x000fe200078e00ff */
[----:B------:R-:W-:Y:S01]  /*3110*/  UMOV UR16, URZ ;  /* 0x000000ff00107c82 */ /* 0x000fe20008000000 */
[----:B------:R-:W-:Y:S01]  /*3120*/  UMOV UR15, URZ ;  /* 0x000000ff000f7c82 */ /* 0x000fe20008000000 */
[----:B--2---:R-:W-:Y:S01]  /*3130*/  ULEA UR5, UR5, UR4, 0x18 ;  /* 0x0000000405057291 */ /* 0x004fe2000f8ec0ff */
[----:B------:R-:W-:Y:S01]  /*3140*/  UMOV UR24, 0x0 ;  /* 0x0000000000187882 */ /* 0x000fe20000000000 */
[----:B------:R-:W-:-:S02]  /*3150*/  UMOV UR25, 0x8208010 ;  /* 0x0820801000197882 */ /* 0x000fc40000000000 */
[----:B------:R-:W-:Y:S02]  /*3160*/  UIADD3 UR11, UPT, UPT, UR5, 0x8400, URZ ;  /* 0x00008400050b7890 */ /* 0x000fe4000fffe0ff */
[----:B------:R-:W-:Y:S02]  /*3170*/  UIADD3 UR12, UPT, UPT, UR5, 0x18400, URZ ;  /* 0x00018400050c7890 */ /* 0x000fe4000fffe0ff */
[----:B---3--:R-:W-:Y:S01]  /*3180*/  UIADD3 UR7, UPT, UPT, UR7, 0x3f, URZ ;  /* 0x0000003f07077890 */ /* 0x008fe2000fffe0ff */
[----:B-1----:R-:W1:Y:S01]  /*3190*/  LDS R2, [UR5+0x140] ;  /* 0x00014005ff027984 */ /* 0x002e620008000800 */
[----:B------:R-:W-:Y:S02]  /*31a0*/  USHF.R.U32.HI UR11, URZ, 0x4, UR11 ;  /* 0x00000004ff0b7899 */ /* 0x000fe4000801160b */
[----:B------:R-:W-:Y:S02]  /*31b0*/  USHF.R.S32.HI UR4, URZ, 0x1f, UR7 ;  /* 0x0000001fff047899 */ /* 0x000fe40008011407 */
[----:B------:R-:W-:-:S02]  /*31c0*/  USHF.R.U32.HI UR12, URZ, 0x4, UR12 ;  /* 0x00000004ff0c7899 */ /* 0x000fc4000801160c */
[----:B------:R-:W-:Y:S02]  /*31d0*/  ULEA.HI UR4, UR4, UR7, URZ, 0x6 ;  /* 0x0000000704047291 */ /* 0x000fe4000f8f30ff */
[----:B------:R-:W-:Y:S02]  /*31e0*/  ULOP3.LUT UR11, UR11, 0x3fff, URZ, 0xc0, !UPT ;  /* 0x00003fff0b0b7892 */ /* 0x000fe4000f8ec0ff */
[----:B------:R-:W-:Y:S02]  /*31f0*/  USHF.R.S32.HI UR4, URZ, 0x6, UR4 ;  /* 0x00000006ff047899 */ /* 0x000fe40008011404 */
[----:B------:R-:W-:Y:S02]  /*3200*/  ULOP3.LUT UR12, UR12, 0x3fff, URZ, 0xc0, !UPT ;  /* 0x00003fff0c0c7892 */ /* 0x000fe4000f8ec0ff */
[----:B------:R-:W-:Y:S01]  /*3210*/  UISETP.LT.AND UP0, UPT, UR4, 0x1, UPT ;  /* 0x000000010400788c */ /* 0x000fe2000bf01270 */
[----:B------:R-:W-:Y:S01]  /*3220*/  UMOV UR22, 0x0 ;  /* 0x0000000000167882 */ /* 0x000fe20000000000 */
[----:B------:R-:W-:-:S02]  /*3230*/  UMOV UR23, 0x8208010 ;  /* 0x0820801000177882 */ /* 0x000fc40000000000 */
[----:B------:R-:W-:Y:S02]  /*3240*/  USEL UR10, UR4, 0x1, !UP0 ;  /* 0x00000001040a7887 */ /* 0x000fe4000c000000 */
[----:B------:R-:W-:Y:S02]  /*3250*/  ULOP3.LUT UR11, UR11, 0x2000000, URZ, 0xfc, !UPT ;  /* 0x020000000b0b7892 */ /* 0x000fe4000f8efcff */
[----:B------:R-:W-:Y:S02]  /*3260*/  ULOP3.LUT UR12, UR12, 0x10000, URZ, 0xfc, !UPT ;  /* 0x000100000c0c7892 */ /* 0x000fe4000f8efcff */
[----:B------:R-:W-:Y:S02]  /*3270*/  UIADD3 UR10, UPT, UPT, -UR10, URZ, URZ ;  /* 0x000000ff0a0a7290 */ /* 0x000fe4000fffe1ff */
[----:B----4-:R-:W-:Y:S01]  /*3280*/  UISETP.GE.AND UP3, UPT, UR6, 0x1, UPT ;  /* 0x000000010600788c */ /* 0x010fe2000bf66270 */
[----:B------:R-:W-:Y:S01]  /*3290*/  UMOV UR20, 0x0 ;  /* 0x0000000000147882 */ /* 0x000fe20000000000 */
[----:B------:R-:W-:Y:S01]  /*32a0*/  UMOV UR21, 0x8208010 ;  /* 0x0820801000157882 */ /* 0x000fe20000000000 */
[----:B------:R-:W-:Y:S01]  /*32b0*/  UMOV UR18, 0x0 ;  /* 0x0000000000127882 */ /* 0x000fe20000000000 */
[----:B------:R-:W-:Y:S01]  /*32c0*/  UMOV UR19, 0x8208010 ;  /* 0x0820801000137882 */ /* 0x000fe20000000000 */
[----:B-1----:R-:W-:-:S15]  /*32d0*/  R2UR UR17, R2 ;  /* 0x00000000021172ca */ /* 0x002fde00000e0000 */
.L_x_66:
[----:B------:R-:W-:Y:S02]  /*32e0*/  LEA R0, R10, UR5, 0x3 ;  /* 0x000000050a007c11 */ /* 0x000fe4000f8e18ff */
[----:B------:R-:W-:Y:S02]  /*32f0*/  SHF.L.U32 R2, R9, 0x1f, RZ ;  /* 0x0000001f09027819 */ /* 0x000fe400000006ff */
[----:B------:R-:W-:Y:S01]  /*3300*/  PLOP3.LUT P0, PT, PT, PT, UP3, 0x80, 0x8 ;  /* 0x000000000008781c */ /* 0x000fe20003f0f038 */
[----:B------:R-:W-:Y:S01]  /*3310*/  VIADD R3, R0, 0xa0 ;  /* 0x000000a000037836 */ /* 0x000fe20000000000 */
[----:B-1----:R-:W1:Y:S02]  /*3320*/  SYNCS.PHASECHK.TRANS64.TRYWAIT P1, [R0+URZ+0x90], R2 ;  /* 0x00009002000075a7 */ /* 0x002e6400080211ff */
[----:B-1-3--:R-:W-:Y:S09]  /*3330*/  @!P1 BRA `(.L_x_60) ;  /* 0x0000006000389947 */ /* 0x00aff20003800000 */
.L_x_153:
[----:B------:R-:W-:Y:S01]  /*3340*/  LEA R4, R10, UR5, 0x4 ;  /* 0x000000050a047c11 */ /* 0x000fe2000f8e20ff */
[----:B------:R-:W-:Y:S01]  /*3350*/  @UP3 ULEA UR6, UR15, UR5, 0x3 ;  /* 0x000000050f063291 */ /* 0x000fe2000f8e18ff */
[----:B------:R-:W-:Y:S01]  /*3360*/  PLOP3.LUT P2, PT, PT, PT, PT, 0x80, 0x8 ;  /* 0x000000000008781c */ /* 0x000fe20003f4f070 */
[----:B------:R-:W-:Y:S01]  /*3370*/  ULEA UR7, UR16, UR5, 0x3 ;  /* 0x0000000510077291 */ /* 0x000fe2000f8e18ff */
[----:B------:R-:W-:Y:S01]  /*3380*/  PRMT R3, RZ, 0x654, R3 ;  /* 0x00000654ff037816 */ /* 0x000fe20000000003 */
[----:B------:R-:W-:Y:S01]  /*3390*/  ULEA UR8, UR16, UR17, 0x7 ;  /* 0x0000001110087291 */ /* 0x000fe2000f8e38ff */
[----:B------:R-:W2:Y:S01]  /*33a0*/  LDS.128 R4, [R4+0x120] ;  /* 0x0001200004047984 */ /* 0x000ea20000000c00 */
[----:B-1----:R-:W-:Y:S02]  /*33b0*/  @P0 SHF.L.U32 R2, R8, 0x1f, RZ ;  /* 0x0000001f08020819 */ /* 0x002fe400000006ff */
[----:B------:R-:W-:Y:S01]  /*33c0*/  SHF.L.U32 R0, R11, 0x1f, RZ ;  /* 0x0000001f0b007819 */ /* 0x000fe200000006ff */
[----:B------:R-:W-:Y:S01]  /*33d0*/  @!PT LDS RZ, [RZ] ;  /* 0x00000000fffff984 */ /* 0x000fe20000000800 */
[----:B------:R-:W-:Y:S01]  /*33e0*/  @!PT LDS RZ, [RZ] ;  /* 0x00000000fffff984 */ /* 0x000fe20000000800 */
[----:B------:R-:W-:Y:S01]  /*33f0*/  @!PT LDS RZ, [RZ] ;  /* 0x00000000fffff984 */ /* 0x000fe20000000800 */
[----:B------:R-:W-:Y:S01]  /*3400*/  @!PT LDS RZ, [RZ] ;  /* 0x00000000fffff984 */ /* 0x000fe20000000800 */
[----:B------:R1:W-:Y:S06]  /*3410*/  MEMBAR.ALL.CTA ;  /* 0x0000000000007992 */ /* 0x0003ec0000008000 */
[----:B-1----:R-:W1:Y:S02]  /*3420*/  FENCE.VIEW.ASYNC.S ;  /* 0x00000000000073c6 */ /* 0x002e640000000000 */
[----:B-1----:R1:W-:Y:S01]  /*3430*/  SYNCS.ARRIVE.TRANS64.RED.A1T0 RZ, [R3+URZ], RZ ;  /* 0x000000ff03ff79a7 */ /* 0x0023e200081004ff */
[----:B------:R1:W3:Y:S01]  /*3440*/  @P0 SYNCS.PHASECHK.TRANS64.TRYWAIT P2, [UR6], R2 ;  /* 0x00000002ff0005a7 */ /* 0x0002e20008041106 */
[----:B--2---:R-:W-:Y:S01]  /*3450*/  LOP3.LUT P1, RZ, R6, 0x1, RZ, 0xc0, !PT ;  /* 0x0000000106ff7812 */ /* 0x004fe2000782c0ff */
[----:B------:R-:W2:Y:S02]  /*3460*/  SYNCS.PHASECHK.TRANS64.TRYWAIT P0, [UR7+0xd0], R0 ;  /* 0x0000d000ff0075a7 */ /* 0x000ea40008001107 */
[----:B-123--:R-:W-:Y:S10]  /*3470*/  @!P0 BRA `(.L_x_61) ;  /* 0x0000005c00fc8947 */ /* 0x00eff40003800000 */
.L_x_155:
[----:B------:R-:W-:Y:S01]  /*3480*/  IADD3 R10, PT, PT, R10, 0x1, RZ ;  /* 0x000000010a0a7810 */ /* 0x000fe20007ffe0ff */
[----:B------:R-:W-:Y:S06]  /*3490*/  BRA.U !UP3, `(.L_x_62) ;  /* 0x000000010bc07547 */ /* 0x000fec000b800000 */
[----:B------:R-:W-:Y:S01]  /*34a0*/  UPLOP3.LUT UP4, UPT, UPT, UPT, UPT, 0x40, 0x4 ;  /* 0x000000000004789c */ /* 0x000fe20003f8e870 */
[----:B------:R-:W-:Y:S01]  /*34b0*/  UMOV UR14, UR10 ;  /* 0x0000000a000e7c82 */ /* 0x000fe20008000000 */
[----:B------:R-:W-:Y:S01]  /*34c0*/  UMOV UR13, UR4 ;  /* 0x00000004000d7c82 */ /* 0x000fe20008000000 */
[----:B------:R-:W-:-:S08]  /*34d0*/  UMOV UR42, UR15 ;  /* 0x0000000f002a7c82 */ /* 0x000fd00008000000 */
.L_x_65:
[----:B------:R-:W-:Y:S02]  /*34e0*/  UIADD3 UR14, UPT, UPT, UR14, 0x1, URZ ;  /* 0x000000010e0e7890 */ /* 0x000fe4000fffe0ff */
[----:B--2---:R-:W-:Y:S02]  /*34f0*/  ULEA UR6, UR42, UR5, 0x3 ;  /* 0x000000052a067291 */ /* 0x004fe4000f8e18ff */
[----:B------:R-:W-:Y:S01]  /*3500*/  UISETP.NE.AND UP0, UPT, UR14, URZ, UPT ;  /* 0x000000ff0e00728c */ /* 0x000fe2000bf05270 */
[----:B---3--:R-:W-:Y:S10]  /*3510*/  @P2 BRA `(.L_x_63) ;  /* 0x00000000000c2947 */ /* 0x008ff40003800000 */
[----:B-1----:R-:W-:Y:S04]  /*3520*/  SHF.L.U32 R2, R8, 0x1f, RZ ;  /* 0x0000001f08027819 */ /* 0x002fe800000006ff */
[----:B------:R-:W1:Y:S02]  /*3530*/  SYNCS.PHASECHK.TRANS64.TRYWAIT P0, [UR6], R2 ;  /* 0x00000002ff0075a7 */ /* 0x000e640008001106 */
[----:B-1----:R-:W-:Y:S05]  /*3540*/  @!P0 BRA `(.L_x_64) ;  /* 0x0000005c00e08947 */ /* 0x002fea0003800000 */
.L_x_63:
[----:B------:R-:W-:Y:S01]  /*3550*/  UISETP.NE.AND UP1, UPT, UR13, 0x1, UPT ;  /* 0x000000010d00788c */ /* 0x000fe2000bf25270 */
[----:B------:R-:W-:Y:S01]  /*3560*/  PLOP3.LUT P2, PT, PT, PT, PT, 0x80, 0x8 ;  /* 0x000000000008781c */ /* 0x000fe20003f4f070 */
[----:B------:R-:W-:Y:S02]  /*3570*/  UIADD3 UR15, UPT, UPT, UR42, 0x1, URZ ;  /* 0x000000012a0f7890 */ /* 0x000fe4000fffe0ff */
[----:B------:R-:W-:Y:S02]  /*3580*/  ULEA UR28, UR42, UR12, 0xa ;  /* 0x0000000c2a1c7291 */ /* 0x000fe4000f8e50ff */
[----:B------:R-:W-:Y:S01]  /*3590*/  UISETP.NE.AND UP2, UPT, UR15, 0x4, UPT ;  /* 0x000000040f00788c */ /* 0x000fe2000bf45270 */
[----:B------:R-:W-:Y:S01]  /*35a0*/  PLOP3.LUT P0, PT, PT, PT, UP1, 0x80, 0x8 ;  /* 0x000000000008781c */ /* 0x000fe20003f0f018 */
[----:B------:R-:W-:Y:S02]  /*35b0*/  UIADD3 UR40, UPT, UPT, UR28, 0x2, URZ ;  /* 0x000000021c287890 */ /* 0x000fe4000fffe0ff */
[----:B------:R-:W-:Y:S02]  /*35c0*/  USEL UR27, URZ, 0x1, UP2 ;  /* 0x00000001ff1b7887 */ /* 0x000fe40009000000 */
[----:B------:R-:W-:Y:S02]  /*35d0*/  USEL UR15, UR15, URZ, UP2 ;  /* 0x000000ff0f0f7287 */ /* 0x000fe40009000000 */
[----:B------:R-:W-:Y:S02]  /*35e0*/  UIADD3 UR36, UPT, UPT, UR28, 0x4, URZ ;  /* 0x000000041c247890 */ /* 0x000fe4000fffe0ff */
[----:B------:R-:W-:Y:S01]  /*35f0*/  @UP1 ULEA UR26, UR15, UR5, 0x3 ;  /* 0x000000050f1a1291 */ /* 0x000fe2000f8e18ff */
[----:B------:R-:W-:Y:S01]  /*3600*/  LOP3.LUT R8, R8, UR27, RZ, 0x3c, !PT ;  /* 0x0000001b08087c12 */ /* 0x000fe2000f8e3cff */
[----:B------:R-:W-:Y:S02]  /*3610*/  UIADD3 UR32, UPT, UPT, UR28, 0x6, URZ ;  /* 0x000000061c207890 */ /* 0x000fe4000fffe0ff */
[----:B------:R-:W-:Y:S01]  /*3620*/  UIADD3 UR6, UPT, UPT, UR6, 0x20, URZ ;  /* 0x0000002006067890 */ /* 0x000fe2000fffe0ff */
[----:B-1----:R-:W-:Y:S01]  /*3630*/  @P0 SHF.L.U32 R0, R8, 0x1f, RZ ;  /* 0x0000001f08000819 */ /* 0x002fe200000006ff */
[----:B------:R-:W-:Y:S01]  /*3640*/  UIADD3 UR13, UPT, UPT, UR13, -0x1, URZ ;  /* 0xffffffff0d0d7890 */ /* 0x000fe2000fffe0ff */
[----:B------:R-:W-:Y:S02]  /*3650*/  UMOV UR29, 0x40004040 ;  /* 0x40004040001d7882 */ /* 0x000fe40000000000 */
[----:B------:R2:W3:Y:S01]  /*3660*/  @P0 SYNCS.PHASECHK.TRANS64.TRYWAIT P2, [UR26], R0 ;  /* 0x00000000ff0005a7 */ /* 0x0004e2000804111a */
[----:B------:R-:W-:Y:S01]  /*3670*/  ULEA UR26, UR42, UR11, 0xa ;  /* 0x0000000b2a1a7291 */ /* 0x000fe2000f8e50ff */
[----:B------:R-:W-:Y:S01]  /*3680*/  UMOV UR27, 0x40004040 ;  /* 0x40004040001b7882 */ /* 0x000fe20000000000 */
[----:B------:R-:W-:Y:S02]  /*3690*/  UMOV UR41, 0x40004040 ;  /* 0x4000404000297882 */ /* 0x000fe40000000000 */
[----:B------:R-:W-:Y:S02]  /*36a0*/  UIADD3 UR38, UPT, UPT, UR26, 0x80, URZ ;  /* 0x000000801a267890 */ /* 0x000fe4000fffe0ff */
[----:B------:R-:W-:Y:S02]  /*36b0*/  UIADD3 UR34, UPT, UPT, UR26, 0x100, URZ ;  /* 0x000001001a227890 */ /* 0x000fe4000fffe0ff */
[----:B------:R-:W-:Y:S01]  /*36c0*/  UIADD3 UR30, UPT, UPT, UR26, 0x180, URZ ;  /* 0x000001801a1e7890 */ /* 0x000fe2000fffe0ff */
[----:B------:R2:W-:Y:S01]  /*36d0*/  UTCHMMA gdesc[UR26], gdesc[UR28], tmem[UR8], tmem[UR24], idesc[UR25], UP4 ;  /* 0x00ff181c1a0075ea */ /* 0x0005e2000a000008 */
[----:B------:R-:W-:Y:S01]  /*36e0*/  UPLOP3.LUT UP4, UPT, UPT, UPT, UPT, 0x80, 0x8 ;  /* 0x000000000008789c */ /* 0x000fe20003f8f070 */
[----:B------:R-:W-:Y:S01]  /*36f0*/  UMOV UR39, 0x40004040 ;  /* 0x4000404000277882 */ /* 0x000fe20000000000 */
[----:B------:R-:W-:Y:S01]  /*3700*/  UMOV UR37, 0x40004040 ;  /* 0x4000404000257882 */ /* 0x000fe20000000000 */
[----:B------:R2:W-:Y:S01]  /*3710*/  UTCHMMA gdesc[UR38], gdesc[UR40], tmem[UR8], tmem[UR22], idesc[UR23], UPT ;  /* 0x00ff1628260075ea */ /* 0x0005e2000b800008 */
[----:B------:R-:W-:Y:S01]  /*3720*/  UMOV UR35, 0x40004040 ;  /* 0x4000404000237882 */ /* 0x000fe20000000000 */
[----:B------:R-:W-:Y:S01]  /*3730*/  UMOV UR33, 0x40004040 ;  /* 0x4000404000217882 */ /* 0x000fe20000000000 */
[----:B------:R-:W-:Y:S01]  /*3740*/  UMOV UR31, 0x40004040 ;  /* 0x40004040001f7882 */ /* 0x000fe20000000000 */
[----:B------:R2:W-:Y:S01]  /*3750*/  UTCHMMA gdesc[UR34], gdesc[UR36], tmem[UR8], tmem[UR20], idesc[UR21], UPT ;  /* 0x00ff1424220075ea */ /* 0x0005e2000b800008 */
[----:B------:R2:W-:Y:S01]  /*3760*/  UTCHMMA gdesc[UR30], gdesc[UR32], tmem[UR8], tmem[UR18], idesc[UR19], UPT ;  /* 0x00ff12201e0075ea */ /* 0x0005e2000b800008 */
[----:B------:R2:W-:Y:S01]  /*3770*/  UTCBAR.MULTICAST [UR6], URZ, UR9 ;  /* 0x000000ff060073e9 */ /* 0x0005e20008000809 */
[----:B------:R-:W-:Y:S01]  /*3780*/  UMOV UR42, UR15 ;  /* 0x0000000f002a7c82 */ /* 0x000fe20008000000 */
[----:B------:R-:W-:Y:S05]  /*3790*/  BRA.U UP0, `(.L_x_65) ;  /* 0xfffffffd00507547 */ /* 0x000fea000b83ffff */
.L_x_62:
[----:B------:R-:W-:Y:S01]  /*37a0*/  UIADD3 UR16, UPT, UPT, UR16, 0x1, URZ ;  /* 0x0000000110107890 */ /* 0x000fe2000fffe0ff */
[C---:B------:R-:W-:Y:S01]  /*37b0*/  ISETP.NE.AND P0, PT, R10.reuse, 0x2, PT ;  /* 0x000000020a00780c */ /* 0x040fe20003f05270 */
[----:B------:R-:W-:Y:S02]  /*37c0*/  UIADD3 UR7, UPT, UPT, UR7, 0xb0, URZ ;  /* 0x000000b007077890 */ /* 0x000fe4000fffe0ff */
[----:B------:R-:W-:Y:S01]  /*37d0*/  UISETP.NE.AND UP0, UPT, UR16, 0x4, UPT ;  /* 0x000000041000788c */ /* 0x000fe2000bf05270 */
[----:B-12---:R-:W-:Y:S02]  /*37e0*/  SEL R0, RZ, 0x1, P0 ;  /* 0x00000001ff007807 */ /* 0x006fe40000000000 */
[----:B------:R-:W-:Y:S01]  /*37f0*/  SEL R10, R10, RZ, P0 ;  /* 0x000000ff0a0a7207 */ /* 0x000fe20000000000 */
[----:B------:R-:W-:Y:S01]  /*3800*/  USEL UR6, URZ, 0x1, UP0 ;  /* 0x00000001ff067887 */ /* 0x000fe20008000000 */
[----:B------:R-:W-:Y:S01]  /*3810*/  LOP3.LUT R9, R9, R0, RZ, 0x3c, !PT ;  /* 0x0000000009097212 */ /* 0x000fe200078e3cff */
[----:B------:R-:W-:Y:S01]  /*3820*/  USEL UR16, UR16, URZ, UP0 ;  /* 0x000000ff10107287 */ /* 0x000fe20008000000 */
[----:B------:R1:W-:Y:S03]  /*3830*/  UTCBAR [UR7], URZ ;  /* 0x000000ff070073e9 */ /* 0x0003e600080000ff */
[----:B------:R-:W-:Y:S01]  /*3840*/  LOP3.LUT R11, R11, UR6, RZ, 0x3c, !PT ;  /* 0x000000060b0b7c12 */ /* 0x000fe2000f8e3cff */
[----:B------:R-:W-:Y:S07]  /*3850*/  @P1 BRA `(.L_x_66) ;  /* 0xfffffff800a01947 */ /* 0x000fee000383ffff */
[----:B------:R-:W2:Y:S01]  /*3860*/  S2UR UR4, SR_CgaCtaId ;  /* 0x00000000000479c3 */ /* 0x000ea20000008800 */
[----:B------:R-:W-:Y:S01]  /*3870*/  ELECT P0, URZ, PT ;  /* 0x0000000000ff782f */ /* 0x000fe20003800000 */
[----:B------:R-:W-:Y:S01]  /*3880*/  IMAD.MOV.U32 R0, RZ, RZ, 0x1 ;  /* 0x00000001ff007424 */ /* 0x000fe200078e00ff */
[----:B------:R-:W-:Y:S01]  /*3890*/  UIADD3 UR5, UPT, UPT, UR5, 0xd0, URZ ;  /* 0x000000d005057890 */ /* 0x000fe2000fffe0ff */
[----:B------:R-:W-:Y:S01]  /*38a0*/  SHF.L.U32 R2, R11, 0x1f, RZ ;  /* 0x0000001f0b027819 */ /* 0x000fe200000006ff */
[----:B------:R-:W-:-:S03]  /*38b0*/  UMOV UR6, 0x40 ;  /* 0x0000004000067882 */ /* 0x000fc60000000000 */
[----:B------:R-:W-:Y:S01]  /*38c0*/  UVIRTCOUNT.DEALLOC.SMPOOL 0x80 ;  /* 0x000000800000784c */ /* 0x000fe20000000000 */
[----:B--2---:R-:W-:Y:S02]  /*38d0*/  ULEA UR4, UR4, UR6, 0x18 ;  /* 0x0000000604047291 */ /* 0x004fe4000f8ec0ff */
[----:B------:R-:W-:-:S07]  /*38e0*/  ULEA UR6, UR16, UR5, 0x3 ;  /* 0x0000000510067291 */ /* 0x000fce000f8e18ff */
[----:B------:R2:W-:Y:S02]  /*38f0*/  @P0 STS.U8 [UR4+0x1c], R0 ;  /* 0x00001c00ff000988 */ /* 0x0005e40008000004 */
[----:B------:R-:W4:Y:S02]  /*3900*/  SYNCS.PHASECHK.TRANS64.TRYWAIT P0, [UR6], R2 ;  /* 0x00000002ff0075a7 */ /* 0x000f240008001106 */
[----:B--2-4-:R-:W-:Y:S05]  /*3910*/  @!P0 BRA `(.L_x_67) ;  /* 0x0000005c00048947 */ /* 0x014fea0003800000 */
.L_x_158:
[----:B-1----:R-:W-:-:S04]  /*3920*/  UIADD3 UR7, UPT, UPT, UR16, 0x1, URZ ;  /* 0x0000000110077890 */ /* 0x002fc8000fffe0ff */
[----:B------:R-:W-:-:S04]  /*3930*/  UISETP.NE.AND UP0, UPT, UR7, 0x4, UPT ;  /* 0x000000040700788c */ /* 0x000fc8000bf05270 */
[----:B------:R-:W-:Y:S02]  /*3940*/  USEL UR8, URZ, 0x1, UP0 ;  /* 0x00000001ff087887 */ /* 0x000fe40008000000 */
[----:B------:R-:W-:-:S04]  /*3950*/  USEL UR7, UR7, URZ, UP0 ;  /* 0x000000ff07077287 */ /* 0x000fc80008000000 */
[----:B------:R-:W-:Y:S01]  /*3960*/  ULEA UR6, UR7, UR5, 0x3 ;  /* 0x0000000507067291 */ /* 0x000fe2000f8e18ff */
[----:B--2---:R-:W-:-:S04]  /*3970*/  LOP3.LUT R2, R11, UR8, RZ, 0x3c, !PT ;  /* 0x000000080b027c12 */ /* 0x004fc8000f8e3cff */
[----:B------:R-:W-:-:S04]  /*3980*/  SHF.L.U32 R3, R2, 0x1f, RZ ;  /* 0x0000001f02037819 */ /* 0x000fc800000006ff */
[----:B------:R-:W1:Y:S02]  /*3990*/  SYNCS.PHASECHK.TRANS64.TRYWAIT P0, [UR6], R3 ;  /* 0x00000003ff0075a7 */ /* 0x000e640008001106 */
[----:B-1----:R-:W-:Y:S05]  /*39a0*/  @!P0 BRA `(.L_x_68) ;  /* 0x0000005800f88947 */ /* 0x002fea0003800000 */
.L_x_160:
        /* <DEDUP_REMOVED lines=9> */
.L_x_162:
[----:B------:R-:W-:-:S04]  /*3a40*/  UIADD3 UR7, UPT, UPT, UR7, 0x1, URZ ;  /* 0x0000000107077890 */ /* 0x000fc8000fffe0ff */
[----:B------:R-:W-:-:S04]  /*3a50*/  UISETP.NE.AND UP0, UPT, UR7, 0x4, UPT ;  /* 0x000000040700788c */ /* 0x000fc8000bf05270 */
[----:B------:R-:W-:Y:S02]  /*3a60*/  USEL UR6, URZ, 0x1, UP0 ;  /* 0x00000001ff067887 */ /* 0x000fe40008000000 */
[----:B------:R-:W-:-:S04]  /*3a70*/  USEL UR7, UR7, URZ, UP0 ;  /* 0x000000ff07077287 */ /* 0x000fc80008000000 */
[----:B------:R-:W-:Y:S01]  /*3a80*/  ULEA UR7, UR7, UR5, 0x3 ;  /* 0x0000000507077291 */ /* 0x000fe2000f8e18ff */
[----:B------:R-:W-:-:S04]  /*3a90*/  LOP3.LUT R2, R2, UR6, RZ, 0x3c, !PT ;  /* 0x0000000602027c12 */ /* 0x000fc8000f8e3cff */
[----:B------:R-:W-:-:S04]  /*3aa0*/  SHF.L.U32 R2, R2, 0x1f, RZ ;  /* 0x0000001f02027819 */ /* 0x000fc800000006ff */
[----:B------:R-:W2:Y:S02]  /*3ab0*/  SYNCS.PHASECHK.TRANS64.TRYWAIT P0, [UR7], R2 ;  /* 0x00000002ff0075a7 */ /* 0x000ea40008001107 */
[----:B--2---:R-:W-:Y:S05]  /*3ac0*/  @!P0 BRA `(.L_x_70) ;  /* 0x0000005800e08947 */ /* 0x004fea0003800000 */
.L_x_164:
[----:B------:R-:W-:Y:S01]  /*3ad0*/  NOP ;  /* 0x0000000000007918 */ /* 0x000fe20000000000 */
[----:B-1----:R-:W1:Y:S01]  /*3ae0*/  LDS R0, [UR4+0x14] ;  /* 0x00001404ff007984 */ /* 0x002e620008000800 */
[----:B------:R-:W-:Y:S01]  /*3af0*/  ULOP3.LUT UR6, UR17, 0xffff, URZ, 0xc0, !UPT ;  /* 0x0000ffff11067892 */ /* 0x000fe2000f8ec0ff */
[----:B------:R-:W-:Y:S01]  /*3b00*/  UMOV UR8, 0xffff ;  /* 0x0000ffff00087882 */ /* 0x000fe20000000000 */
[----:B------:R-:W-:Y:S02]  /*3b10*/  UMOV UR5, 0x1 ;  /* 0x0000000100057882 */ /* 0x000fe40000000000 */
[----:B------:R-:W-:-:S04]  /*3b20*/  USHF.R.U32.HI UR6, URZ, 0x5, UR6 ;  /* 0x00000005ff067899 */ /* 0x000fc80008011606 */
[----:B------:R-:W-:Y:S02]  /*3b30*/  USHF.L.U32 UR8, UR8, UR6, URZ ;  /* 0x0000000608087299 */ /* 0x000fe400080006ff */
[----:B------:R-:W-:-:S04]  /*3b40*/  USHF.L.U32 UR5, UR5, UR6, URZ ;  /* 0x0000000605057299 */ /* 0x000fc800080006ff */
[----:B-1----:R-:W-:-:S04]  /*3b50*/  LOP3.LUT R0, R0, UR8, RZ, 0xc0, !PT ;  /* 0x0000000800007c12 */ /* 0x002fc8000f8ec0ff */
[----:B------:R-:W-:-:S13]  /*3b60*/  ISETP.NE.AND P0, PT, R0, UR8, PT ;  /* 0x0000000800007c0c */ /* 0x000fda000bf05270 */
[----:B------:R-:W-:Y:S05]  /*3b70*/  @P0 BRA `(.L_x_71) ;  /* 0x0000000000580947 */ /* 0x000fea0003800000 */
[----:B------:R-:W1:Y:S02]  /*3b80*/  LDS R0, [UR4+0x18] ;  /* 0x00001804ff007984 */ /* 0x000e640008000800 */
[----:B-1----:R-:W-:-:S04]  /*3b90*/  LOP3.LUT R0, R0, UR5, RZ, 0xc0, !PT ;  /* 0x0000000500007c12 */ /* 0x002fc8000f8ec0ff */
[----:B------:R-:W-:-:S13]  /*3ba0*/  ISETP.NE.AND P0, PT, R0, UR5, PT ;  /* 0x0000000500007c0c */ /* 0x000fda000bf05270 */
[----:B------:R-:W-:Y:S05]  /*3bb0*/  @P0 BRA `(.L_x_72) ;  /* 0x00000000003c0947 */ /* 0x000fea0003800000 */
[----:B------:R-:W1:Y:S01]  /*3bc0*/  S2R R2, SR_LANEID ;  /* 0x0000000000027919 */ /* 0x000e620000000000 */
[----:B------:R-:W-:Y:S01]  /*3bd0*/  ULOP3.LUT UR8, URZ, UR8, URZ, 0x33, !UPT ;  /* 0x00000008ff087292 */ /* 0x000fe2000f8e33ff */
[----:B------:R-:W-:Y:S02]  /*3be0*/  VOTEU.ANY UR7, UPT, PT ;  /* 0x0000000000077886 */ /* 0x000fe400038e0100 */
[----:B------:R-:W-:-:S03]  /*3bf0*/  UFLO.U32 UR7, UR7 ;  /* 0x00000007000772bd */ /* 0x000fc600080e0000 */
[----:B------:R-:W-:-:S04]  /*3c00*/  IMAD.U32 R0, RZ, RZ, UR8 ;  /* 0x00000008ff007e24 */ /* 0x000fc8000f8e00ff */
[----:B------:R2:W4:Y:S02]  /*3c10*/  REDUX UR6, R0 ;  /* 0x00000000000673c4 */ /* 0x0005240000000000 */
[----:B------:R1:W-:Y:S02]  /*3c20*/  UTCATOMSWS.AND URZ, UR8 ;  /* 0x0000000800ff79e3 */ /* 0x0003e40008000000 */
[----:B-1----:R-:W-:Y:S02]  /*3c30*/  ISETP.EQ.U32.AND P0, PT, R2, UR7, PT ;  /* 0x0000000702007c0c */ /* 0x002fe4000bf02070 */
[----:B--2---:R-:W-:Y:S02]  /*3c40*/  LOP3.LUT R0, RZ, UR5, RZ, 0x33, !PT ;  /* 0x00000005ff007c12 */ /* 0x004fe4000f8e33ff */
[----:B----4-:R-:W-:Y:S02]  /*3c50*/  MOV R2, UR6 ;  /* 0x0000000600027c02 */ /* 0x010fe40008000f00 */
[----:B------:R-:W1:Y:S07]  /*3c60*/  REDUX UR5, R0 ;  /* 0x00000000000573c4 */ /* 0x000e6e0000000000 */
[----:B------:R2:W-:Y:S01]  /*3c70*/  @P0 ATOMS.AND RZ, [UR4+0x14], R2 ;  /* 0x00001402ffff098c */ /* 0x0005e2000a800004 */
[----:B-1----:R-:W-:-:S05]  /*3c80*/  IMAD.U32 R0, RZ, RZ, UR5 ;  /* 0x00000005ff007e24 */ /* 0x002fca000f8e00ff */
[----:B------:R2:W-:Y:S01]  /*3c90*/  @P0 ATOMS.AND RZ, [UR4+0x18], R0 ;  /* 0x00001800ffff098c */ /* 0x0005e2000a800004 */
[----:B------:R-:W-:Y:S05]  /*3ca0*/  BRA `(.L_x_73) ;  /* 0x0000000000147947 */ /* 0x000fea0003800000 */
.L_x_72:
[----:B------:R-:W-:Y:S02]  /*3cb0*/  MOV R2, 0x3cd0 ;  /* 0x00003cd000027802 */ /* 0x000fe40000000f00 */
[----:B---3-5:R-:W-:Y:S05]  /*3cc0*/  CALL.REL.NOINC `($__internal_0_$__cuda_sm10x_tcgen05_guardrail_trap_col_being_dealloced_not_returned_by_alloc) ;  /* 0x0000005c00c87944 */ /* 0x028fea0003c00000 */
[----:B------:R-:W-:Y:S05]  /*3cd0*/  BRA `(.L_x_73) ;  /* 0x0000000000087947 */ /* 0x000fea0003800000 */
.L_x_71:
[----:B------:R-:W-:Y:S02]  /*3ce0*/  MOV R2, 0x3d00 ;  /* 0x00003d0000027802 */ /* 0x000fe40000000f00 */
[----:B---3-5:R-:W-:Y:S05]  /*3cf0*/  CALL.REL.NOINC `($__internal_2_$__cuda_sm10x_tcgen05_guardrail_trap_unallocated_columns_being_dealloced) ;  /* 0x0000005c00d47944 */ /* 0x028fea0003c00000 */
.L_x_73:
[----:B------:R-:W-:Y:S01]  /*3d00*/  NOP ;  /* 0x0000000000007918 */ /* 0x000fe20000000000 */
[----:B------:R-:W-:Y:S05]  /*3d10*/  EXIT ;  /* 0x000000000000794d */ /* 0x000fea0003800000 */
.L_x_55:
[----:B------:R-:W-:-:S09]  /*3d20*/  UISETP.NE.OR UP4, UPT, UR5, 0x3, !UP4 ;  /* 0x000000030500788c */ /* 0x000fd2000e785670 */
[----:B------:R-:W-:Y:S05]  /*3d30*/  BRA.U UP4, `(.L_x_74) ;  /* 0x0000000d04fc7547 */ /* 0x000fea000b800000 */
[----:B------:R-:W1:Y:S01]  /*3d40*/  LDC R0, c[0x0][0xb30] ;  /* 0x0002cc00ff007b82 */ /* 0x000e620000000800 */
[----:B------:R-:W-:Y:S01]  /*3d50*/  UMOV UR4, 0x400 ;  /* 0x0000040000047882 */ /* 0x000fe20000000000 */
[----:B------:R-:W-:Y:S01]  /*3d60*/  HFMA2 R31, -RZ, RZ, 0, 0 ;  /* 0x00000000ff1f7431 */ /* 0x000fe200000001ff */
[----:B------:R-:W-:Y:S01]  /*3d70*/  ULEA UR4, UR37, UR4, 0x18 ;  /* 0x0000000425047291 */ /* 0x000fe2000f8ec0ff */
[----:B------:R-:W-:Y:S01]  /*3d80*/  IMAD.MOV.U32 R33, RZ, RZ, 0x1 ;  /* 0x00000001ff217424 */ /* 0x000fe200078e00ff */
[----:B------:R-:W-:Y:S01]  /*3d90*/  MOV R29, 0x2000 ;  /* 0x00002000001d7802 */ /* 0x000fe20000000f00 */
[----:B------:R-:W-:Y:S01]  /*3da0*/  IMAD.MOV.U32 R32, RZ, RZ, RZ ;  /* 0x000000ffff207224 */ /* 0x000fe200078e00ff */
[----:B------:R-:W-:Y:S01]  /*3db0*/  UIADD3 UR5, UPT, UPT, UR4, 0x58, URZ ;  /* 0x0000005804057890 */ /* 0x000fe2000fffe0ff */
[----:B------:R-:W2:Y:S01]  /*3dc0*/  LDC R28, c[0x0][0x370] ;  /* 0x0000dc00ff1c7b82 */ /* 0x000ea20000000800 */
[----:B------:R-:W-:Y:S02]  /*3dd0*/  UPLOP3.LUT UP0, UPT, UPT, UPT, UPT, 0x40, 0x4 ;  /* 0x000000000004789c */ /* 0x000fe40003f0e870 */
[----:B------:R-:W-:-:S02]  /*3de0*/  UIADD3 UR33, UPT, UPT, UR4, 0x40, URZ ;  /* 0x0000004004217890 */ /* 0x000fc4000fffe0ff */
[----:B------:R-:W-:Y:S02]  /*3df0*/  UIADD3 UR25, UPT, UPT, UR4, 0x48, URZ ;  /* 0x0000004804197890 */ /* 0x000fe4000fffe0ff */
[----:B------:R-:W-:Y:S01]  /*3e00*/  UIADD3 UR17, UPT, UPT, UR4, 0x50, URZ ;  /* 0x0000005004117890 */ /* 0x000fe2000fffe0ff */
[----:B------:R-:W3:Y:S01]  /*3e10*/  LDC R3, c[0x0][0xb0c] ;  /* 0x0002c300ff037b82 */ /* 0x000ee20000000800 */
[----:B------:R-:W-:-:S07]  /*3e20*/  UPRMT UR5, UR37, 0x654, UR5 ;  /* 0x0000065425057896 */ /* 0x000fce0008000005 */
[----:B------:R-:W4:Y:S01]  /*3e30*/  LDC R22, c[0x0][0xb20] ;  /* 0x0002c800ff167b82 */ /* 0x000f220000000800 */
[----:B-1----:R-:W-:-:S07]  /*3e40*/  ISETP.NE.AND P1, PT, R0, 0x1, PT ;  /* 0x000000010000780c */ /* 0x002fce0003f25270 */
[----:B------:R-:W1:Y:S08]  /*3e50*/  LDC.64 R34, c[0x0][0x348] ;  /* 0x0000d200ff227b82 */ /* 0x000e700000000a00 */
[----:B------:R-:W1:Y:S08]  /*3e60*/  LDC.64 R14, c[0x0][0x888] ;  /* 0x00022200ff0e7b82 */ /* 0x000e700000000a00 */
[----:B------:R-:W1:Y:S08]  /*3e70*/  LDC.64 R18, c[0x0][0xb10] ;  /* 0x0002c400ff127b82 */ /* 0x000e700000000a00 */
[----:B------:R-:W1:Y:S08]  /*3e80*/  LDC.64 R6, c[0x0][0xb18] ;  /* 0x0002c600ff067b82 */ /* 0x000e700000000a00 */
[----:B------:R-:W1:Y:S08]  /*3e90*/  LDC.64 R4, c[0x0][0xb28] ;  /* 0x0002ca00ff047b82 */ /* 0x000e700000000a00 */
[----:B------:R-:W1:Y:S08]  /*3ea0*/  LDC.64 R16, c[0x0][0x890] ;  /* 0x00022400ff107b82 */ /* 0x000e700000000a00 */
[----:B--234-:R-:W1:Y:S02]  /*3eb0*/  LDC R23, c[0x0][0x374] ;  /* 0x0000dd00ff177b82 */ /* 0x01ce640000000800 */
.L_x_85:
[C---:B------:R-:W-:Y:S02]  /*3ec0*/  LEA R0, R32.reuse, UR4, 0x3 ;  /* 0x0000000420007c11 */ /* 0x040fe4000f8e18ff */
[----:B------:R-:W-:Y:S02]  /*3ed0*/  SHF.L.U32 R2, R31, 0x1f, RZ ;  /* 0x0000001f1f027819 */ /* 0x000fe400000006ff */
[----:B------:R-:W-:Y:S02]  /*3ee0*/  LEA R24, R32, UR4, 0x4 ;  /* 0x0000000420187c11 */ /* 0x000fe4000f8e20ff */
[----:B--2---:R-:W2:Y:S02]  /*3ef0*/  SYNCS.PHASECHK.TRANS64.TRYWAIT P0, [R0+URZ+0x90], R2 ;  /* 0x00009002000075a7 */ /* 0x004ea400080011ff */
[----:B--2---:R-:W-:Y:S05]  /*3f00*/  @!P0 BRA `(.L_x_75) ;  /* 0x0000005400e88947 */ /* 0x004fea0003800000 */
.L_x_165:
[----:B------:R-:W-:Y:S01]  /*3f10*/  ISETP.GE.AND P0, PT, R40, 0x1, PT ;  /* 0x000000012800780c */ /* 0x000fe20003f06270 */
[----:B------:R-:W3:Y:S01]  /*3f20*/  LDS.128 R24, [R24+0x120] ;  /* 0x0001200018187984 */ /* 0x000ee20000000c00 */
[----:B--2---:R-:W-:Y:S01]  /*3f30*/  VIADD R0, R0, 0xa0 ;  /* 0x000000a000007836 */ /* 0x004fe20000000000 */
[----:B------:R-:W-:Y:S01]  /*3f40*/  @!PT LDS RZ, [RZ] ;  /* 0x00000000fffff984 */ /* 0x000fe20000000800 */
[----:B------:R-:W-:Y:S01]  /*3f50*/  @!PT LDS RZ, [RZ] ;  /* 0x00000000fffff984 */ /* 0x000fe20000000800 */
[----:B------:R-:W-:Y:S01]  /*3f60*/  @!PT LDS RZ, [RZ] ;  /* 0x00000000fffff984 */ /* 0x000fe20000000800 */
[----:B------:R-:W-:Y:S01]  /*3f70*/  @!PT LDS RZ, [RZ] ;  /* 0x00000000fffff984 */ /* 0x000fe20000000800 */
[----:B------:R2:W-:Y:S06]  /*3f80*/  MEMBAR.ALL.CTA ;  /* 0x0000000000007992 */ /* 0x0005ec0000008000 */
[----:B--2---:R-:W2:Y:S01]  /*3f90*/  FENCE.VIEW.ASYNC.S ;  /* 0x00000000000073c6 */ /* 0x004ea20000000000 */
[----:B------:R-:W-:Y:S04]  /*3fa0*/  PRMT R0, RZ, 0x654, R0 ;  /* 0x00000654ff007816 */ /* 0x000fe80000000000 */
[----:B--2---:R2:W-:Y:S01]  /*3fb0*/  SYNCS.ARRIVE.TRANS64.RED.A1T0 RZ, [R0+URZ], RZ ;  /* 0x000000ff00ff79a7 */ /* 0x0045e200081004ff */
[----:B---3--:R-:W-:Y:S11]  /*3fc0*/  LOP3.LUT P3, RZ, R26, 0x1, RZ, 0xc0, !PT ;  /* 0x000000011aff7812 */ /* 0x008ff6000786c0ff */
[----:B------:R-:W-:Y:S02]  /*3fd0*/  @!UPT UIADD3 URZ, UPT, UPT, URZ, URZ, URZ ;  /* 0x000000fffffff290 */ /* 0x000fe4000fffe0ff */
[----:B------:R-:W-:Y:S02]  /*3fe0*/  @P3 MOV R11, R24 ;  /* 0x00000018000b3202 */ /* 0x000fe40000000f00 */
[----:B------:R-:W-:Y:S01]  /*3ff0*/  @P3 LOP3.LUT R10, R25, 0xffff, RZ, 0xc0, !PT ;  /* 0x0000ffff190a3812 */ /* 0x000fe200078ec0ff */
[----:B--2---:R-:W-:Y:S06]  /*4000*/  @!P0 BRA `(.L_x_76) ;  /* 0x0000000000a48947 */ /* 0x004fec0003800000 */
[-C--:B-1----:R-:W-:Y:S01]  /*4010*/  IMAD.HI.U32 R0, R23, R7.reuse, RZ ;  /* 0x0000000717007227 */ /* 0x082fe200078e00ff */
[----:B------:R-:W-:Y:S02]  /*4020*/  ISETP.NE.AND P0, PT, R6, 0x1, PT ;  /* 0x000000010600780c */ /* 0x000fe40003f05270 */
[----:B------:R-:W-:Y:S01]  /*4030*/  ISETP.NE.AND P2, PT, R40, 0x1, PT ;  /* 0x000000012800780c */ /* 0x000fe20003f45270 */
[----:B------:R-:W-:Y:S01]  /*4040*/  IMAD.HI.U32 R9, R28, R18, RZ ;  /* 0x000000121c097227 */ /* 0x000fe200078e00ff */
[----:B------:R-:W-:Y:S02]  /*4050*/  SHF.R.U32.HI R0, RZ, R22, R0 ;  /* 0x00000016ff007219 */ /* 0x000fe40000011600 */
[----:B------:R-:W-:Y:S01]  /*4060*/  ISETP.NE.AND P4, PT, R3, 0x1, PT ;  /* 0x000000010300780c */ /* 0x000fe20003f85270 */
[----:B------:R-:W-:Y:S01]  /*4070*/  IMAD.HI.U32 R13, R10, R7, RZ ;  /* 0x000000070a0d7227 */ /* 0x000fe200078e00ff */
[----:B------:R-:W-:Y:S02]  /*4080*/  SHF.R.U32.HI R9, RZ, R19, R9 ;  /* 0x00000013ff097219 */ /* 0x000fe40000011609 */
[----:B------:R-:W-:Y:S01]  /*4090*/  SEL R0, R23, R0, !P0 ;  /* 0x0000000017007207 */ /* 0x000fe20004000000 */
[----:B------:R-:W-:Y:S01]  /*40a0*/  IMAD.HI.U32 R12, R11, R18, RZ ;  /* 0x000000120b0c7227 */ /* 0x000fe200078e00ff */
[----:B------:R-:W-:Y:S03]  /*40b0*/  SEL R9, R28, R9, !P4 ;  /* 0x000000091c097207 */ /* 0x000fe60006000000 */
[-C--:B------:R-:W-:Y:S01]  /*40c0*/  IMAD.HI.U32 R8, R0, R4.reuse, RZ ;  /* 0x0000000400087227 */ /* 0x080fe200078e00ff */
[----:B------:R-:W-:Y:S03]  /*40d0*/  SHF.R.U32.HI R12, RZ, R19, R12 ;  /* 0x00000013ff0c7219 */ /* 0x000fe6000001160c */
[----:B------:R-:W-:Y:S01]  /*40e0*/  IMAD.HI.U32 R2, R9, R4, RZ ;  /* 0x0000000409027227 */ /* 0x000fe200078e00ff */
[-C--:B------:R-:W-:Y:S02]  /*40f0*/  @P2 SHF.R.U32.HI R0, RZ, R5.reuse, R8 ;  /* 0x00000005ff002219 */ /* 0x080fe40000011608 */
[----:B------:R-:W-:Y:S02]  /*4100*/  SHF.R.U32.HI R8, RZ, R22, R13 ;  /* 0x00000016ff087219 */ /* 0x000fe4000001160d */
[----:B------:R-:W-:Y:S01]  /*4110*/  @P2 SHF.R.U32.HI R9, RZ, R5, R2 ;  /* 0x00000005ff092219 */ /* 0x000fe20000011602 */
[----:B------:R-:W-:Y:S01]  /*4120*/  IMAD R0, R40, R0, RZ ;  /* 0x0000000028007224 */ /* 0x000fe200078e02ff */
[----:B------:R-:W-:Y:S02]  /*4130*/  SEL R8, R10, R8, !P0 ;  /* 0x000000080a087207 */ /* 0x000fe40004000000 */
[----:B------:R-:W-:Y:S01]  /*4140*/  SEL R2, R11, R12, !P4 ;  /* 0x0000000c0b027207 */ /* 0x000fe20006000000 */
[----:B------:R-:W-:Y:S01]  /*4150*/  IMAD R12, R40, R9, RZ ;  /* 0x00000009280c7224 */ /* 0x000fe200078e02ff */
[C---:B------:R-:W-:Y:S01]  /*4160*/  ISETP.GE.AND P0, PT, R8.reuse, R0, PT ;  /* 0x000000000800720c */ /* 0x040fe20003f06270 */
[----:B------:R-:W-:Y:S03]  /*4170*/  IMAD.HI.U32 R0, R8, R4, RZ ;  /* 0x0000000408007227 */ /* 0x000fe600078e00ff */
[----:B------:R-:W-:Y:S02]  /*4180*/  ISETP.GE.OR P0, PT, R2, R12, P0 ;  /* 0x0000000c0200720c */ /* 0x000fe40000706670 */
[-C--:B------:R-:W-:Y:S04]  /*4190*/  SHF.R.U32.HI R0, RZ, R5.reuse, R0 ;  /* 0x00000005ff007219 */ /* 0x080fe80000011600 */
[----:B------:R-:W-:Y:S05]  /*41a0*/  SEL R13, R8, R0, !P2 ;  /* 0x00000000080d7207 */ /* 0x000fea0005000000 */
[----:B------:R-:W-:Y:S02]  /*41b0*/  IMAD.MOV R12, RZ, RZ, -R13 ;  /* 0x000000ffff0c7224 */ /* 0x000fe400078e0a0d */
[----:B------:R-:W-:Y:S04]  /*41c0*/  @!P0 IMAD.HI.U32 R0, R2, R4, RZ ;  /* 0x0000000402008227 */ /* 0x000fe800078e00ff */
[----:B------:R-:W-:Y:S01]  /*41d0*/  IMAD R12, R40, R12, R8 ;  /* 0x0000000c280c7224 */ /* 0x000fe200078e0208 */
[----:B------:R-:W-:Y:S04]  /*41e0*/  @!P0 SHF.R.U32.HI R0, RZ, R5, R0 ;  /* 0x00000005ff008219 */ /* 0x000fe80000011600 */
[----:B------:R-:W-:Y:S04]  /*41f0*/  @!P0 SEL R0, R2, R0, !P2 ;  /* 0x0000000002008207 */ /* 0x000fe80005000000 */
[----:B------:R-:W-:Y:S01]  /*4200*/  @!P0 IADD3 R13, PT, PT, R13, -R0, RZ ;  /* 0x800000000d0d8210 */ /* 0x000fe20007ffe0ff */
[----:B------:R-:W-:Y:S01]  /*4210*/  @!P0 IMAD R0, R9, R12, R0 ;  /* 0x0000000c09008224 */ /* 0x000fe200078e0200 */
[----:B------:R-:W-:Y:S01]  /*4220*/  IADD3 R9, PT, PT, -R8, RZ, RZ ;  /* 0x000000ff08097210 */ /* 0x000fe20007ffe1ff */
[--C-:B------:R-:W-:Y:S02]  /*4230*/  IMAD.MOV R12, RZ, RZ, -R2.reuse ;  /* 0x000000ffff0c7224 */ /* 0x100fe400078e0a02 */
[----:B------:R-:W-:Y:S02]  /*4240*/  @!P0 IMAD R8, R13, R40, R2 ;  /* 0x000000280d088224 */ /* 0x000fe400078e0202 */
[----:B------:R-:W-:Y:S02]  /*4250*/  @!P0 IMAD.MOV.U32 R2, RZ, RZ, R0 ;  /* 0x000000ffff028224 */ /* 0x000fe400078e0000 */
[----:B------:R-:W-:Y:S02]  /*4260*/  IMAD R11, R3, R12, R11 ;  /* 0x0000000c030b7224 */ /* 0x000fe400078e020b */
[----:B------:R-:W-:Y:S02]  /*4270*/  IMAD R10, R6, R9, R10 ;  /* 0x00000009060a7224 */ /* 0x000fe400078e020a */
[----:B------:R-:W-:Y:S02]  /*4280*/  IMAD R11, R2, R3, R11 ;  /* 0x00000003020b7224 */ /* 0x000fe400078e020b */
[----:B------:R-:W-:Y:S02]  /*4290*/  IMAD R10, R8, R6, R10 ;  /* 0x00000006080a7224 */ /* 0x000fe400078e020a */
.L_x_76:
[----:B------:R-:W-:Y:S05]  /*42a0*/  BRA.U UP0, `(.L_x_77) ;  /* 0x0000000100107547 */ /* 0x000fea000b800000 */
[----:B------:R-:W-:Y:S04]  /*42b0*/  MOV R2, UR7 ;  /* 0x0000000700027c02 */ /* 0x000fe80008000f00 */
[----:B------:R-:W-:Y:S04]  /*42c0*/  SHF.L.U32 R2, R2, 0x1f, RZ ;  /* 0x0000001f02027819 */ /* 0x000fe800000006ff */
[----:B------:R-:W2:Y:S02]  /*42d0*/  SYNCS.PHASECHK.TRANS64.TRYWAIT P0, [UR4+0x88], R2 ;  /* 0x00008802ff0075a7 */ /* 0x000ea40008001104 */
[----:B--2---:R-:W-:Y:S05]  /*42e0*/  @!P0 BRA `(.L_x_78) ;  /* 0x0000005400048947 */ /* 0x004fea0003800000 */
.L_x_77:
[----:B-1----:R-:W-:Y:S02]  /*42f0*/  ISETP.NE.U32.AND P0, PT, R16, RZ, PT ;  /* 0x000000ff1000720c */ /* 0x002fe40003f05070 */
[----:B------:R-:W-:Y:S02]  /*4300*/  R2UR UR35, R21 ;  /* 0x00000000152372ca */ /* 0x000fe400000e0000 */
[----:B------:R-:W-:Y:S02]  /*4310*/  R2UR UR34, R20 ;  /* 0x00000000142272ca */ /* 0x000fe400000e0000 */
[----:B------:R-:W-:Y:S02]  /*4320*/  ISETP.NE.AND.EX P0, PT, R17, RZ, PT, P0 ;  /* 0x000000ff1100720c */ /* 0x000fe40003f05300 */
[----:B------:R-:W-:Y:S02]  /*4330*/  ISETP.NE.U32.AND P2, PT, R16, RZ, PT ;  /* 0x000000ff1000720c */ /* 0x000fe40003f45070 */
[----:B------:R-:W-:Y:S02]  /*4340*/  SHF.L.U32 R20, R33, 0x1f, RZ ;  /* 0x0000001f21147819 */ /* 0x000fe400000006ff */
[----:B------:R-:W-:Y:S03]  /*4350*/  ISETP.NE.AND.EX P2, PT, R17, RZ, PT, P2 ;  /* 0x000000ff1100720c */ /* 0x000fe60003f45320 */
[----:B------:R-:W-:Y:S02]  /*4360*/  USHF.L.U32 UR35, UR35, 0x7, URZ ;  /* 0x0000000723237899 */ /* 0x000fe400080006ff */
[----:B------:R-:W-:Y:S02]  /*4370*/  USHF.L.U32 UR34, UR34, 0x7, URZ ;  /* 0x0000000722227899 */ /* 0x000fe400080006ff */
[----:B------:R-:W-:Y:S10]  /*4380*/  @!P0 BRA `(.L_x_79) ;  /* 0x00000000002c8947 */ /* 0x000ff40003800000 */
[----:B------:R-:W-:Y:S01]  /*4390*/  ISETP.NE.U32.AND P0, PT, R14, RZ, PT ;  /* 0x000000ff0e00720c */ /* 0x000fe20003f05070 */
[----:B------:R-:W-:Y:S03]  /*43a0*/  IMAD.MOV.U32 R88, RZ, RZ, 0x1 ;  /* 0x00000001ff587424 */ /* 0x000fe600078e00ff */
[----:B------:R-:W-:Y:S11]  /*43b0*/  ISETP.NE.AND.EX P0, PT, R15, RZ, PT, P0 ;  /* 0x000000ff0f00720c */ /* 0x000ff60003f05300 */
[----:B------:R-:W-:Y:S02]  /*43c0*/  @!UPT UIADD3 URZ, UPT, UPT, URZ, URZ, URZ ;  /* 0x000000fffffff290 */ /* 0x000fe4000fffe0ff */
[----:B------:R-:W1:Y:S01]  /*43d0*/  @P0 LDC.64 R8, c[0x0][0x888] ;  /* 0x00022200ff080b82 */ /* 0x000e620000000a00 */
[----:B--2---:R-:W-:Y:S04]  /*43e0*/  @P0 IMAD R0, R16, UR36, RZ ;  /* 0x0000002410000c24 */ /* 0x004fe8000f8e02ff */
[----:B-1----:R-:W-:Y:S04]  /*43f0*/  @P0 IMAD.WIDE R8, R0, 0x4, R8 ;  /* 0x0000000400080825 */ /* 0x002fe800078e0208 */
[----:B------:R-:W-:Y:S01]  /*4400*/  HFMA2 R0, -RZ, RZ, 0, 5.9604644775390625e-08 ;  /* 0x00000001ff007431 */ /* 0x000fe200000001ff */
[----:B-----5:R1:W5:Y:S04]  /*4410*/  @P0 LDG.E R49, desc[UR46][R8.64] ;  /* 0x0000002e08310981 */ /* 0x020368000c1e1900 */
[----:B------:R-:W-:Y:S01]  /*4420*/  @!P0 PRMT R88, R0, 0x7610, R88 ;  /* 0x0000761000588816 */ /* 0x000fe20000000058 */
[----:B-1----:R-:W3:Y:S06]  /*4430*/  @!P0 LDC R49, c[0x0][0x880] ;  /* 0x00022000ff318b82 */ /* 0x002eec0000000800 */
.L_x_79:
[----:B---3-5:R-:W-:Y:S01]  /*4440*/  @!P2 FSETP.EQ.AND P0, PT, R49, RZ, PT ;  /* 0x000000ff3100a20b */ /* 0x028fe20003f02000 */
[----:B------:R-:W-:Y:S01]  /*4450*/  @!UPT UIADD3 URZ, UPT, UPT, URZ, URZ, URZ ;  /* 0x000000fffffff290 */ /* 0x000fe2000fffe0ff */
[----:B------:R-:W-:Y:S11]  /*4460*/  @!P2 BRA `(.L_x_80) ;  /* 0x000000000018a947 */ /* 0x000ff60003800000 */
[----:B------:R-:W-:Y:S02]  /*4470*/  LOP3.LUT P2, RZ, R88, 0xff, RZ, 0xc0, !PT ;  /* 0x000000ff58ff7812 */ /* 0x000fe4000784c0ff */
[----:B------:R-:W-:Y:S04]  /*4480*/  ISETP.NE.U32.AND P0, PT, R14, RZ, PT ;  /* 0x000000ff0e00720c */ /* 0x000fe80003f05070 */
[----:B------:R-:W-:Y:S04]  /*4490*/  ISETP.NE.AND.EX P0, PT, R15, RZ, PT, P0 ;  /* 0x000000ff0f00720c */ /* 0x000fe80003f05300 */
[----:B------:R-:W-:Y:S03]  /*44a0*/  PLOP3.LUT P0, PT, P0, PT, PT, 0x8, 0x80 ;  /* 0x000000000080781c */ /* 0x000fe6000070e170 */
[----:B------:R-:W-:Y:S11]  /*44b0*/  @P2 FSETP.EQ.AND P0, PT, R49, RZ, PT ;  /* 0x000000ff3100220b */ /* 0x000ff60003f02000 */
[----:B------:R-:W-:Y:S02]  /*44c0*/  @!UPT UIADD3 URZ, UPT, UPT, URZ, URZ, URZ ;  /* 0x000000fffffff290 */ /* 0x000fe4000fffe0ff */
.L_x_80:
[----:B------:R-:W1:Y:S01]  /*44d0*/  SYNCS.PHASECHK.TRANS64.TRYWAIT P2, [UR4+0x60], R20 ;  /* 0x00006014ff0075a7 */ /* 0x000e620008041104 */
[----:B------:R-:W-:Y:S04]  /*44e0*/  ELECT P4, URZ, PT ;  /* 0x0000000000ff782f */ /* 0x000fe80003880000 */
[----:B------:R-:W-:Y:S11]  /*44f0*/  PLOP3.LUT P4, PT, P0, P4, PT, 0xf2, 0x2f ;  /* 0x00000000002f781c */ /* 0x000ff60000789e72 */
[----:B------:R-:W-:Y:S02]  /*4500*/  @!UPT UIADD3 URZ, UPT, UPT, URZ, URZ, URZ ;  /* 0x000000fffffff290 */ /* 0x000fe4000fffe0ff */
[----:B------:R-:W-:Y:S05]  /*4510*/  @!P4 IADD3 R8, P0, PT, R34, 0x580, RZ ;  /* 0x000005802208c810 */ /* 0x000fea0007f1e0ff */
[----:B--2---:R-:W-:Y:S01]  /*4520*/  @!P4 IMAD.X R2, RZ, RZ, R35, P0 ;  /* 0x000000ffff02c224 */ /* 0x004fe200000e0623 */
[----:B-1----:R-:W-:Y:S07]  /*4530*/  @!P2 BRA `(.L_x_81) ;  /* 0x000000500088a947 */ /* 0x002fee0003800000 */
.L_x_168:
[----:B------:R-:W-:Y:S01]  /*4540*/  @!P4 R2UR UR8, R8 ;  /* 0x000000000808c2ca */ /* 0x000fe200000e0000 */
[----:B------:R-:W-:Y:S01]  /*4550*/  VOTEU.ALL UP0, P4 ;  /* 0x0000000000ff7886 */ /* 0x000fe20002000000 */
[----:B------:R-:W-:Y:S01]  /*4560*/  @!P4 R2UR UR6, R2 ;  /* 0x000000000206c2ca */ /* 0x000fe200000e0000 */
[----:B-1----:R-:W-:Y:S01]  /*4570*/  @!P4 IMAD.MOV.U32 R0, RZ, RZ, 0x2000 ;  /* 0x00002000ff00c424 */ /* 0x002fe200078e00ff */
[----:B------:R-:W-:Y:S02]  /*4580*/  UMOV UR9, 0x10000000 ;  /* 0x1000000000097882 */ /* 0x000fe40000000000 */
[----:B------:R-:W-:Y:S01]  /*4590*/  @!UP0 UIADD3 UR32, UPT, UPT, UR4, 0x200, URZ ;  /* 0x0000020004208890 */ /* 0x000fe2000fffe0ff */
[----:B------:R-:W-:Y:S06]  /*45a0*/  VOTEU.ALL UP0, P4 ;  /* 0x0000000000ff7886 */ /* 0x000fec0002000000 */
[----:B------:R-:W-:Y:S01]  /*45b0*/  IMAD.U32 R8, RZ, RZ, UR8 ;  /* 0x00000008ff087e24 */ /* 0x000fe2000f8e00ff */
[----:B------:R-:W-:Y:S01]  /*45c0*/  UMOV UR8, 0x0 ;  /* 0x0000000000087882 */ /* 0x000fe20000000000 */
[----:B------:R-:W-:Y:S01]  /*45d0*/  IMAD.U32 R9, RZ, RZ, UR6 ;  /* 0x00000006ff097e24 */ /* 0x000fe2000f8e00ff */
[----:B------:R-:W-:Y:S02]  /*45e0*/  UPRMT UR6, UR37, 0x654, UR33 ;  /* 0x0000065425067896 */ /* 0x000fe40008000021 */
[----:B------:R-:W-:Y:S02]  /*45f0*/  @!P4 R2UR UR10, R8 ;  /* 0x00000000080ac2ca */ /* 0x000fe400000e0000 */
[----:B------:R-:W-:Y:S02]  /*4600*/  @!P4 R2UR UR11, R9 ;  /* 0x00000000090bc2ca */ /* 0x000fe400000e0000 */
[----:B------:R-:W-:Y:S05]  /*4610*/  @!P4 IADD3 R8, P0, PT, R34, 0x580, RZ ;  /* 0x000005802208c810 */ /* 0x000fea0007f1e0ff */
[----:B------:R-:W-:Y:S06]  /*4620*/  @!P4 IMAD.X R2, RZ, RZ, R35, P0 ;  /* 0x000000ffff02c224 */ /* 0x000fec00000e0623 */
[----:B------:R1:W-:Y:S01]  /*4630*/  @!UP0 UTMALDG.3D [UR32], [UR10], desc[UR8] ;  /* 0x000008200a0085b4 */ /* 0x0003e20008011000 */
[----:B------:R1:W-:Y:S01]  /*4640*/  @!P4 SYNCS.ARRIVE.TRANS64.RED.A0TR RZ, [UR4+0x40], R0 ;  /* 0x00004000ffffc9a7 */ /* 0x0003e20008300404 */
[----:B------:R-:W-:Y:S01]  /*4650*/  SYNCS.ARRIVE.TRANS64.RED.A1T0 RZ, [UR6], RZ ;  /* 0x000000ffffff79a7 */ /* 0x000fe20008100406 */
[----:B------:R-:W2:Y:S02]  /*4660*/  SYNCS.PHASECHK.TRANS64.TRYWAIT P2, [UR4+0x68], R20 ;  /* 0x00006814ff0075a7 */ /* 0x000ea40008041104 */
[----:B-12---:R-:W-:Y:S05]  /*4670*/  @!P2 BRA `(.L_x_82) ;  /* 0x000000500050a947 */ /* 0x006fea0003800000 */
.L_x_170:
[----:B------:R-:W-:Y:S01]  /*4680*/  @!P4 R2UR UR8, R8 ;  /* 0x000000000808c2ca */ /* 0x000fe200000e0000 */
[----:B------:R-:W-:Y:S01]  /*4690*/  VOTEU.ALL UP0, P4 ;  /* 0x0000000000ff7886 */ /* 0x000fe20002000000 */
[----:B------:R-:W-:Y:S01]  /*46a0*/  @!P4 R2UR UR6, R2 ;  /* 0x000000000206c2ca */ /* 0x000fe200000e0000 */
[----:B-1----:R-:W-:Y:S01]  /*46b0*/  @!P4 IMAD.MOV.U32 R0, RZ, RZ, 0x2000 ;  /* 0x00002000ff00c424 */ /* 0x002fe200078e00ff */
[----:B------:R-:W-:Y:S01]  /*46c0*/  UMOV UR9, 0x10000000 ;  /* 0x1000000000097882 */ /* 0x000fe20000000000 */
[----:B------:R-:W-:Y:S01]  /*46d0*/  UMOV UR27, UR35 ;  /* 0x00000023001b7c82 */ /* 0x000fe20008000000 */
[----:B------:R-:W-:Y:S02]  /*46e0*/  @!UP0 UIADD3 UR26, UPT, UPT, UR34, 0x20, URZ ;  /* 0x00000020221a8890 */ /* 0x000fe4000fffe0ff */
[----:B------:R-:W-:Y:S01]  /*46f0*/  @!UP0 UIADD3 UR24, UPT, UPT, UR4, 0x2200, URZ ;  /* 0x0000220004188890 */ /* 0x000fe2000fffe0ff */
[----:B------:R-:W-:Y:S01]  /*4700*/  VOTEU.ALL UP0, P4 ;  /* 0x0000000000ff7886 */ /* 0x000fe20002000000 */
[----:B------:R-:W-:Y:S03]  /*4710*/  UMOV UR28, UR36 ;  /* 0x00000024001c7c82 */ /* 0x000fe60008000000 */
        /* <DEDUP_REMOVED lines=13> */
.L_x_172:
[----:B------:R-:W2:Y:S01]  /*47f0*/  LDC.64 R12, c[0x0][0xb18] ;  /* 0x0002c600ff0c7b82 */ /* 0x000ea20000000a00 */
[----:B------:R-:W-:Y:S01]  /*4800*/  @!P4 R2UR UR6, R2 ;  /* 0x000000000206c2ca */ /* 0x000fe200000e0000 */
[----:B------:R-:W-:Y:S01]  /*4810*/  VOTEU.ALL UP0, P4 ;  /* 0x0000000000ff7886 */ /* 0x000fe20002000000 */
[----:B------:R-:W-:Y:S01]  /*4820*/  @!P4 R2UR UR8, R8 ;  /* 0x000000000808c2ca */ /* 0x000fe200000e0000 */
[----:B-1----:R-:W-:Y:S01]  /*4830*/  @!P4 IMAD.MOV.U32 R0, RZ, RZ, 0x2000 ;  /* 0x00002000ff00c424 */ /* 0x002fe200078e00ff */
[----:B------:R-:W-:Y:S03]  /*4840*/  UMOV UR9, 0x10000000 ;  /* 0x1000000000097882 */ /* 0x000fe60000000000 */
[----:B------:R-:W1:Y:S01]  /*4850*/  @!P1 LDC R2, c[0x0][0xb0c] ;  /* 0x0002c300ff029b82 */ /* 0x000e620000000800 */
[----:B------:R-:W-:Y:S01]  /*4860*/  @!UP0 UIADD3 UR18, UPT, UPT, UR34, 0x40, URZ ;  /* 0x0000004022128890 */ /* 0x000fe2000fffe0ff */
[----:B------:R-:W-:Y:S01]  /*4870*/  @P3 SHF.R.U32.HI R30, RZ, 0x10, R25 ;  /* 0x00000010ff1e3819 */ /* 0x000fe20000011619 */
[----:B------:R-:W-:Y:S01]  /*4880*/  @!UP0 UIADD3 UR16, UPT, UPT, UR4, 0x4200, URZ ;  /* 0x0000420004108890 */ /* 0x000fe2000fffe0ff */
[----:B------:R-:W-:Y:S01]  /*4890*/  VIADD R32, R32, 0x1 ;  /* 0x0000000120207836 */ /* 0x000fe20000000000 */
[----:B------:R-:W-:Y:S01]  /*48a0*/  VOTEU.ALL UP0, P4 ;  /* 0x0000000000ff7886 */ /* 0x000fe20002000000 */
[----:B------:R-:W-:Y:S01]  /*48b0*/  UMOV UR19, UR35 ;  /* 0x0000002300137c82 */ /* 0x000fe20008000000 */
[----:B------:R-:W-:Y:S01]  /*48c0*/  UMOV UR20, UR36 ;  /* 0x0000002400147c82 */ /* 0x000fe20008000000 */
[----:B------:R-:W-:Y:S01]  /*48d0*/  IMAD.U32 R9, RZ, RZ, UR6 ;  /* 0x00000006ff097e24 */ /* 0x000fe2000f8e00ff */
[----:B------:R-:W-:Y:S01]  /*48e0*/  UPRMT UR6, UR37, 0x654, UR17 ;  /* 0x0000065425067896 */ /* 0x000fe20008000011 */
[----:B------:R-:W-:Y:S01]  /*48f0*/  IMAD.U32 R8, RZ, RZ, UR8 ;  /* 0x00000008ff087e24 */ /* 0x000fe2000f8e00ff */
[----:B------:R-:W-:Y:S02]  /*4900*/  UMOV UR8, 0x0 ;  /* 0x0000000000087882 */ /* 0x000fe40000000000 */
[----:B------:R-:W-:Y:S02]  /*4910*/  @!P4 R2UR UR11, R9 ;  /* 0x00000000090bc2ca */ /* 0x000fe400000e0000 */
[----:B------:R-:W-:Y:S02]  /*4920*/  @!P4 R2UR UR10, R8 ;  /* 0x00000000080ac2ca */ /* 0x000fe400000e0000 */
[----:B------:R-:W3:Y:S11]  /*4930*/  LDC.64 R8, c[0x0][0xb10] ;  /* 0x0002c400ff087b82 */ /* 0x000ef60000000a00 */
[----:B------:R4:W-:Y:S01]  /*4940*/  @!UP0 UTMALDG.3D [UR16], [UR10], desc[UR8] ;  /* 0x000008100a0085b4 */ /* 0x0009e20008011000 */
[----:B------:R5:W-:Y:S01]  /*4950*/  @!P4 SYNCS.ARRIVE.TRANS64.RED.A0TR RZ, [UR4+0x50], R0 ;  /* 0x00005000ffffc9a7 */ /* 0x000be20008300404 */
[C---:B---3--:R-:W-:Y:S01]  /*4960*/  @!P1 IMAD.HI.U32 R8, R11.reuse, R8, RZ ;  /* 0x000000080b089227 */ /* 0x048fe200078e00ff */
[----:B--2---:R-:W-:Y:S02]  /*4970*/  @!P1 ISETP.NE.AND P0, PT, R12, 0x1, PT ;  /* 0x000000010c00980c */ /* 0x004fe40003f05270 */
[----:B-1----:R-:W-:Y:S01]  /*4980*/  @!P1 ISETP.NE.AND P2, PT, R2, 0x1, PT ;  /* 0x000000010200980c */ /* 0x002fe20003f45270 */
[----:B------:R-:W-:Y:S01]  /*4990*/  SYNCS.ARRIVE.TRANS64.RED.A1T0 RZ, [UR6], RZ ;  /* 0x000000ffffff79a7 */ /* 0x000fe20008100406 */
[C---:B------:R-:W-:Y:S01]  /*49a0*/  @!P1 IMAD.HI.U32 R13, R10.reuse, R13, RZ ;  /* 0x0000000d0a0d9227 */ /* 0x040fe200078e00ff */
[----:B------:R-:W-:Y:S04]  /*49b0*/  @!P1 SHF.R.U32.HI R8, RZ, R9, R8 ;  /* 0x00000009ff089219 */ /* 0x000fe80000011608 */
[----:B------:R-:W-:Y:S01]  /*49c0*/  @!P1 SEL R8, R11, R8, !P2 ;  /* 0x000000080b089207 */ /* 0x000fe20005000000 */
[----:B------:R-:W1:Y:S01]  /*49d0*/  SYNCS.PHASECHK.TRANS64.TRYWAIT P5, [UR4+0x78], R20 ;  /* 0x00007814ff0075a7 */ /* 0x000e6200080a1104 */
[----:B-----5:R-:W2:Y:S02]  /*49e0*/  @!P1 LDC R0, c[0x0][0xb20] ;  /* 0x0002c800ff009b82 */ /* 0x020ea40000000800 */
[----:B--2---:R-:W-:Y:S04]  /*49f0*/  @!P1 SHF.R.U32.HI R0, RZ, R0, R13 ;  /* 0x00000000ff009219 */ /* 0x004fe8000001160d */
[----:B------:R-:W-:Y:S05]  /*4a00*/  @!P1 SEL R9, R10, R0, !P0 ;  /* 0x000000000a099207 */ /* 0x000fea0004000000 */
[----:B------:R-:W-:Y:S02]  /*4a10*/  @!P1 IMAD.IADD R0, R9, 0x1, -R8 ;  /* 0x0000000109009824 */ /* 0x000fe400078e0a08 */
[----:B------:R-:W-:Y:S02]  /*4a20*/  @!P1 IMAD.IADD R8, R8, 0x1, -R9 ;  /* 0x0000000108089824 */ /* 0x000fe400078e0a09 */
[----:B------:R-:W-:Y:S02]  /*4a30*/  @!P1 IMAD R11, R0, R2, R11 ;  /* 0x00000002000b9224 */ /* 0x000fe400078e020b */
[----:B------:R-:W-:Y:S01]  /*4a40*/  @!P1 IMAD R10, R8, R12, R10 ;  /* 0x0000000c080a9224 */ /* 0x000fe200078e020a */
[----:B-1--4-:R-:W-:Y:S06]  /*4a50*/  @!P5 BRA `(.L_x_84) ;  /* 0x0000004c0088d947 */ /* 0x012fec0003800000 */
.L_x_174:
[----:B------:R-:W-:Y:S01]  /*4a60*/  @!P4 IADD3 R2, P0, PT, R34, 0x580, RZ ;  /* 0x000005802202c810 */ /* 0x000fe20007f1e0ff */
[----:B------:R-:W-:Y:S01]  /*4a70*/  VOTEU.ALL UP0, P4 ;  /* 0x0000000000ff7886 */ /* 0x000fe20002000000 */
[----:B------:R-:W-:Y:S01]  /*4a80*/  UMOV UR18, 0x0 ;  /* 0x0000000000127882 */ /* 0x000fe20000000000 */
[----:B------:R-:W-:Y:S01]  /*4a90*/  UMOV UR19, 0x10000000 ;  /* 0x1000000000137882 */ /* 0x000fe20000000000 */
[----:B------:R-:W-:Y:S01]  /*4aa0*/  @!P4 R2UR UR8, R2 ;  /* 0x000000000208c2ca */ /* 0x000fe200000e0000 */
[----:B-1----:R-:W-:Y:S01]  /*4ab0*/  @!P4 IMAD.X R0, RZ, RZ, R35, P0 ;  /* 0x000000ffff00c224 */ /* 0x002fe200000e0623 */
[----:B------:R-:W-:Y:S01]  /*4ac0*/  @!UP0 UIADD3 UR10, UPT, UPT, UR34, 0x60, URZ ;  /* 0x00000060220a8890 */ /* 0x000fe2000fffe0ff */
[----:B------:R-:W-:Y:S01]  /*4ad0*/  ISETP.NE.AND P0, PT, R32, 0x2, PT ;  /* 0x000000022000780c */ /* 0x000fe20003f05270 */
[----:B------:R-:W-:Y:S01]  /*4ae0*/  @!UP0 UIADD3 UR9, UPT, UPT, UR4, 0x58, URZ ;  /* 0x0000005804098890 */ /* 0x000fe2000fffe0ff */
[----:B------:R-:W-:Y:S01]  /*4af0*/  LOP3.LUT R33, R33, 0x1, RZ, 0x3c, !PT ;  /* 0x0000000121217812 */ /* 0x000fe200078e3cff */
[----:B------:R-:W-:Y:S01]  /*4b00*/  UMOV UR11, UR35 ;  /* 0x00000023000b7c82 */ /* 0x000fe20008000000 */
[----:B------:R-:W-:Y:S01]  /*4b10*/  @!P4 R2UR UR6, R0 ;  /* 0x000000000006c2ca */ /* 0x000fe200000e0000 */
[----:B------:R-:W-:Y:S01]  /*4b20*/  UMOV UR12, UR36 ;  /* 0x00000024000c7c82 */ /* 0x000fe20008000000 */
[----:B------:R-:W-:Y:S01]  /*4b30*/  @P3 R2UR UR36, R30 ;  /* 0x000000001e2432ca */ /* 0x000fe200000e0000 */
[----:B------:R-:W-:Y:S01]  /*4b40*/  IMAD.IADD R20, R10, 0x1, R86 ;  /* 0x000000010a147824 */ /* 0x000fe200078e0256 */
[----:B------:R-:W-:Y:S01]  /*4b50*/  SEL R0, RZ, 0x1, P0 ;  /* 0x00000001ff007807 */ /* 0x000fe20000000000 */
[----:B------:R-:W-:Y:S01]  /*4b60*/  IMAD.IADD R21, R11, 0x1, R87 ;  /* 0x000000010b157824 */ /* 0x000fe200078e0257 */
[----:B------:R-:W-:Y:S01]  /*4b70*/  SEL R32, R32, RZ, P0 ;  /* 0x000000ff20207207 */ /* 0x000fe20000000000 */
[----:B------:R-:W-:Y:S01]  /*4b80*/  IMAD.U32 R8, RZ, RZ, UR8 ;  /* 0x00000008ff087e24 */ /* 0x000fe2000f8e00ff */
[----:B------:R-:W-:Y:S01]  /*4b90*/  @!UP0 UIADD3 UR8, UPT, UPT, UR4, 0x6200, URZ ;  /* 0x0000620004088890 */ /* 0x000fe2000fffe0ff */
[----:B------:R-:W-:Y:S01]  /*4ba0*/  LOP3.LUT R31, R31, R0, RZ, 0x3c, !PT ;  /* 0x000000001f1f7212 */ /* 0x000fe200078e3cff */
[----:B------:R-:W-:Y:S02]  /*4bb0*/  VOTEU.ALL UP0, P4 ;  /* 0x0000000000ff7886 */ /* 0x000fe40002000000 */
[----:B------:R-:W-:Y:S01]  /*4bc0*/  @!P4 R2UR UR14, R8 ;  /* 0x00000000080ec2ca */ /* 0x000fe200000e0000 */
[----:B------:R-:W-:Y:S05]  /*4bd0*/  IMAD.U32 R9, RZ, RZ, UR6 ;  /* 0x00000006ff097e24 */ /* 0x000fea000f8e00ff */
[----:B------:R-:W-:Y:S11]  /*4be0*/  @!P4 R2UR UR15, R9 ;  /* 0x00000000090fc2ca */ /* 0x000ff600000e0000 */
[----:B------:R-:W-:Y:S02]  /*4bf0*/  @!UPT UIADD3 URZ, UPT, UPT, URZ, URZ, URZ ;  /* 0x000000fffffff290 */ /* 0x000fe4000fffe0ff */
[----:B------:R2:W-:Y:S01]  /*4c00*/  @!UP0 UTMALDG.3D [UR8], [UR14], desc[UR18] ;  /* 0x000012080e0085b4 */ /* 0x0005e20008011000 */
[----:B------:R2:W-:Y:S01]  /*4c10*/  @!P4 SYNCS.ARRIVE.TRANS64.RED.A0TR RZ, [UR4+0x58], R29 ;  /* 0x0000581dffffc9a7 */ /* 0x0005e20008300404 */
[----:B------:R-:W-:Y:S01]  /*4c20*/  UPLOP3.LUT UP0, UPT, UPT, UPT, UPT, 0x80, 0x8 ;  /* 0x000000000008789c */ /* 0x000fe20003f0f070 */
[----:B------:R-:W-:Y:S01]  /*4c30*/  SYNCS.ARRIVE.TRANS64.RED.A1T0 RZ, [UR5], RZ ;  /* 0x000000ffffff79a7 */ /* 0x000fe20008100405 */
[----:B------:R-:W-:Y:S09]  /*4c40*/  @P3 BRA `(.L_x_85) ;  /* 0xfffffff0009c3947 */ /* 0x000ff2000383ffff */
[----:B------:R-:W-:-:S04]  /*4c50*/  SHF.L.U32 R2, R33, 0x1f, RZ ;  /* 0x0000001f21027819 */ /* 0x000fc800000006ff */
[----:B------:R-:W1:Y:S02]  /*4c60*/  SYNCS.PHASECHK.TRANS64.TRYWAIT P0, [UR4+0x60], R2 ;  /* 0x00006002ff0075a7 */ /* 0x000e640008001104 */
[----:B-1----:R-:W-:Y:S05]  /*4c70*/  @!P0 BRA `(.L_x_86) ;  /* 0x0000004c00188947 */ /* 0x002fea0003800000 */
.L_x_176:
[----:B------:R-:W3:Y:S02]  /*4c80*/  SYNCS.PHASECHK.TRANS64.TRYWAIT P0, [UR4+0x68], R2 ;  /* 0x00006802ff0075a7 */ /* 0x000ee40008001104 */
[----:B---3--:R-:W-:Y:S05]  /*4c90*/  @!P0 BRA `(.L_x_87) ;  /* 0x0000004c00288947 */ /* 0x008fea0003800000 */
.L_x_178:
[----:B------:R-:W3:Y:S02]  /*4ca0*/  SYNCS.PHASECHK.TRANS64.TRYWAIT P0, [UR4+0x70], R2 ;  /* 0x00007002ff0075a7 */ /* 0x000ee40008001104 */
[----:B---3--:R-:W-:Y:S05]  /*4cb0*/  @!P0 BRA `(.L_x_88) ;  /* 0x0000004c00388947 */ /* 0x008fea0003800000 */
.L_x_180:
[----:B-1----:R-:W-:-:S07]  /*4cc0*/  MOV R0, UR4 ;  /* 0x0000000400007c02 */ /* 0x002fce0008000f00 */
.L_x_89:
[----:B-1----:R-:W-:-:S04]  /*4cd0*/  SHF.L.U32 R2, R33, 0x1f, RZ ;  /* 0x0000001f21027819 */ /* 0x002fc800000006ff */
[----:B------:R1:W3:Y:S03]  /*4ce0*/  SYNCS.PHASECHK.TRANS64.TRYWAIT P0, [R0+URZ+0x78], R2 ;  /* 0x00007802000075a7 */ /* 0x0002e600080011ff */
[----:B---3--:R-:W-:Y:S05]  /*4cf0*/  @!P0 NANOSLEEP.SYNCS 0x989680 ;  /* 0x009896800000895d */ /* 0x008fea0003900000 */
[----:B------:R-:W3:Y:S02]  /*4d00*/  @!P0 SYNCS.PHASECHK.TRANS64 P0, [R0+URZ+0x78], R2 ;  /* 0x00007802000085a7 */ /* 0x000ee400080010ff */
[----:B--23--:R-:W-:Y:S05]  /*4d10*/  @P0 EXIT ;  /* 0x000000000000094d */ /* 0x00cfea0003800000 */
[----:B------:R-:W-:Y:S05]  /*4d20*/  BRA `(.L_x_89) ;  /* 0xfffffffc00e87947 */ /* 0x000fea000383ffff */
.L_x_74:
[----:B------:R-:W-:-:S06]  /*4d30*/  UISETP.GE.AND UP0, UPT, UR5, 0x4, UPT ;  /* 0x000000040500788c */ /* 0x000fcc000bf06270 */
[----:B------:R-:W-:-:S13]  /*4d40*/  PLOP3.LUT P0, PT, PT, PT, UP0, 0x80, 0x8 ;  /* 0x000000000008781c */ /* 0x000fda0003f0f008 */
[----:B------:R-:W-:Y:S05]  /*4d50*/  @!P0 EXIT ;  /* 0x000000000000894d */ /* 0x000fea0003800000 */
[----:B------:R-:W-:Y:S01]  /*4d60*/  BAR.SYNC.DEFER_BLOCKING 0x6, 0xa0 ;  /* 0x0182800000007b1d */ /* 0x000fe20000010000 */
[C---:B------:R-:W-:Y:S01]  /*4d70*/  IMAD.SHL.U32 R2, R101.reuse, 0x20, RZ ;  /* 0x0000002065027824 */ /* 0x040fe200078e00ff */
[C---:B------:R-:W-:Y:S01]  /*4d80*/  SHF.L.U32 R46, R101.reuse, 0x10, RZ ;  /* 0x00000010652e7819 */ /* 0x040fe200000006ff */
[C---:B------:R-:W-:Y:S01]  /*4d90*/  IMAD.SHL.U32 R100, R101.reuse, 0x4, RZ ;  /* 0x0000000465647824 */ /* 0x040fe200078e00ff */
[C---:B------:R-:W-:Y:S01]  /*4da0*/  LOP3.LUT R102, R101.reuse, 0x60, RZ, 0xc0, !PT ;  /* 0x0000006065667812 */ /* 0x040fe200078ec0ff */
[----:B------:R-:W-:Y:S01]  /*4db0*/  HFMA2 R97, -RZ, RZ, 0, 5.9604644775390625e-08 ;  /* 0x00000001ff617431 */ /* 0x000fe200000001ff */
[----:B------:R-:W-:Y:S02]  /*4dc0*/  UMOV UR48, 0x400 ;  /* 0x0000040000307882 */ /* 0x000fe40000000000 */
[----:B------:R-:W1:Y:S01]  /*4dd0*/  LDC R91, c[0x0][0x370] ;  /* 0x0000dc00ff5b7b82 */ /* 0x000e620000000800 */
[----:B------:R-:W-:Y:S01]  /*4de0*/  ULEA UR48, UR37, UR48, 0x18 ;  /* 0x0000003025307291 */ /* 0x000fe2000f8ec0ff */
[----:B------:R-:W-:Y:S01]  /*4df0*/  LOP3.LUT R3, R2, 0xc0, RZ, 0xc0, !PT ;  /* 0x000000c002037812 */ /* 0x000fe200078ec0ff */
[----:B------:R-:W-:Y:S01]  /*4e00*/  HFMA2 R95, -RZ, RZ, 0, 0 ;  /* 0x00000000ff5f7431 */ /* 0x000fe200000001ff */
[----:B------:R-:W-:Y:S01]  /*4e10*/  LOP3.LUT R99, R101, 0x2, RZ, 0xc0, !PT ;  /* 0x0000000265637812 */ /* 0x000fe200078ec0ff */
[----:B------:R-:W-:Y:S01]  /*4e20*/  UIADD3 UR4, UPT, UPT, UR48, 0x200, URZ ;  /* 0x0000020030047890 */ /* 0x000fe2000fffe0ff */
[----:B------:R-:W-:Y:S01]  /*4e30*/  LOP3.LUT R100, R3, 0x18, R100, 0xf8, !PT ;  /* 0x0000001803647812 */ /* 0x000fe200078ef864 */
[----:B------:R-:W-:Y:S01]  /*4e40*/  IMAD.MOV.U32 R45, RZ, RZ, RZ ;  /* 0x000000ffff2d7224 */ /* 0x000fe200078e00ff */
[----:B------:R-:W2:Y:S01]  /*4e50*/  LDC R42, c[0x0][0xb0c] ;  /* 0x0002c300ff2a7b82 */ /* 0x000ea20000000800 */
[----:B------:R-:W-:Y:S01]  /*4e60*/  LOP3.LUT R46, R46, 0x600000, RZ, 0xc0, !PT ;  /* 0x006000002e2e7812 */ /* 0x000fe200078ec0ff */
[----:B------:R-:W-:Y:S01]  /*4e70*/  IMAD.MOV.U32 R105, RZ, RZ, RZ ;  /* 0x000000ffff697224 */ /* 0x000fe200078e00ff */
[----:B------:R-:W-:Y:S01]  /*4e80*/  LOP3.LUT R100, R100, 0xf20, R2, 0xf8, !PT ;  /* 0x00000f2064647812 */ /* 0x000fe200078ef802 */
[----:B------:R-:W-:Y:S01]  /*4e90*/  IMAD.U32 R93, RZ, RZ, UR4 ;  /* 0x00000004ff5d7e24 */ /* 0x000fe2000f8e00ff */
[----:B------:R-:W-:Y:S01]  /*4ea0*/  LOP3.LUT R101, R101, 0x4, RZ, 0xc0, !PT ;  /* 0x0000000465657812 */ /* 0x000fe200078ec0ff */
[----:B------:R-:W3:Y:S01]  /*4eb0*/  LDCU.64 UR52, c[0x0][0x348] ;  /* 0x00006900ff3477ac */ /* 0x000ee20008000a00 */
[----:B------:R-:W-:Y:S01]  /*4ec0*/  MOV R96, RZ ;  /* 0x000000ff00607202 */ /* 0x000fe20000000f00 */
[----:B------:R-:W4:Y:S01]  /*4ed0*/  LDC R89, c[0x0][0xb20] ;  /* 0x0002c800ff597b82 */ /* 0x000f220000000800 */
[----:B------:R-:W3:Y:S01]  /*4ee0*/  LDS R0, [UR48+0x140] ;  /* 0x00014030ff007984 */ /* 0x000ee20008000800 */
[----:B------:R-:W-:Y:S01]  /*4ef0*/  IMAD R100, R100, 0x2, R93 ;  /* 0x0000000264647824 */ /* 0x000fe200078e025d */
[----:B------:R-:W1:Y:S03]  /*4f00*/  LDCU.64 UR38, c[0x0][0x888] ;  /* 0x00011100ff2677ac */ /* 0x000e660008000a00 */
[--C-:B------:R-:W-:Y:S01]  /*4f10*/  IMAD R99, R99, -0x10, R100.reuse ;  /* 0xfffffff063637824 */ /* 0x100fe200078e0264 */
[----:B------:R-:W1:Y:S01]  /*4f20*/  LDCU.64 UR44, c[0x0][0x890] ;  /* 0x00011200ff2c77ac */ /* 0x000e620008000a00 */
[----:B------:R-:W1:Y:S01]  /*4f30*/  LDC R41, c[0x0][0xb30] ;  /* 0x0002cc00ff297b82 */ /* 0x000e620000000800 */
[----:B------:R-:W-:Y:S01]  /*4f40*/  IMAD R98, R101, -0x10, R100 ;  /* 0xfffffff065627824 */ /* 0x000fe200078e0264 */
[----:B------:R-:W-:Y:S01]  /*4f50*/  UMOV UR49, URZ ;  /* 0x000000ff00317c82 */ /* 0x000fe20008000000 */
[----:B------:R-:W-:-:S05]  /*4f60*/  UMOV UR51, URZ ;  /* 0x000000ff00337c82 */ /* 0x000fca0008000000 */
[----:B------:R-:W1:Y:S08]  /*4f70*/  LDC.64 R84, c[0x0][0xb10] ;  /* 0x0002c400ff547b82 */ /* 0x000e700000000a00 */
[----:B------:R-:W1:Y:S08]  /*4f80*/  LDC.64 R38, c[0x0][0xb18] ;  /* 0x0002c600ff267b82 */ /* 0x000e700000000a00 */
[----:B------:R-:W1:Y:S08]  /*4f90*/  LDC.64 R36, c[0x0][0xb28] ;  /* 0x0002ca00ff247b82 */ /* 0x000e700000000a00 */
[----:B------:R-:W1:Y:S01]  /*4fa0*/  LDC.64 R82, c[0x0][0x8b0] ;  /* 0x00022c00ff527b82 */ /* 0x000e620000000a00 */
[----:B---3--:R-:W-:-:S07]  /*4fb0*/  IMAD.IADD R46, R0, 0x1, R46 ;  /* 0x00000001002e7824 */ /* 0x008fce00078e022e */
[----:B------:R-:W3:Y:S08]  /*4fc0*/  LDC.64 R80, c[0x0][0x8a8] ;  /* 0x00022a00ff507b82 */ /* 0x000ef00000000a00 */
[----:B--2-4-:R-:W1:Y:S02]  /*4fd0*/  LDC R90, c[0x0][0x374] ;  /* 0x0000dd00ff5a7b82 */ /* 0x014e640000000800 */
.L_x_133:
[----:B------:R-:W-:Y:S02]  /*4fe0*/  LEA R0, R105, UR48, 0x3 ;  /* 0x0000003069007c11 */ /* 0x000fe4000f8e18ff */
[----:B------:R-:W-:Y:S02]  /*4ff0*/  SHF.L.U32 R2, R95, 0x1f, RZ ;  /* 0x0000001f5f027819 */ /* 0x000fe400000006ff */
[----:B-1----:R-:W-:Y:S02]  /*5000*/  LEA R16, R105, UR48, 0x4 ;  /* 0x0000003069107c11 */ /* 0x002fe4000f8e20ff */
[----:B------:R-:W2:Y:S02]  /*5010*/  SYNCS.PHASECHK.TRANS64.TRYWAIT P0, [R0+URZ+0x90], R2 ;  /* 0x00009002000075a7 */ /* 0x000ea400080011ff */
[----:B--23--:R-:W-:Y:S05]  /*5020*/  @!P0 BRA `(.L_x_90) ;  /* 0x0000004800748947 */ /* 0x00cfea0003800000 */
.L_x_181:
[----:B------:R-:W4:Y:S01]  /*5030*/  LDC.64 R10, c[0x0][0xb10] ;  /* 0x0002c400ff0a7b82 */ /* 0x000f220000000a00 */
[----:B------:R-:W3:Y:S01]  /*5040*/  LDS.128 R16, [R16+0x120] ;  /* 0x0001200010107984 */ /* 0x000ee20000000c00 */
[----:B-1----:R-:W-:Y:S01]  /*5050*/  ISETP.NE.AND P1, PT, R41, 0x1, PT ;  /* 0x000000012900780c */ /* 0x002fe20003f25270 */
[----:B--2---:R-:W-:Y:S01]  /*5060*/  VIADD R0, R0, 0xa0 ;  /* 0x000000a000007836 */ /* 0x004fe20000000000 */
[----:B------:R-:W-:Y:S04]  /*5070*/  ISETP.GE.AND P0, PT, R40, 0x1, PT ;  /* 0x000000012800780c */ /* 0x000fe80003f06270 */
[----:B------:R-:W1:Y:S01]  /*5080*/  LDC.64 R8, c[0x0][0xb18] ;  /* 0x0002c600ff087b82 */ /* 0x000e620000000a00 */
[----:B------:R-:W-:Y:S01]  /*5090*/  PRMT R0, RZ, 0x654, R0 ;  /* 0x00000654ff007816 */ /* 0x000fe20000000000 */
[----:B------:R-:W-:Y:S01]  /*50a0*/  @!PT LDS RZ, [RZ] ;  /* 0x00000000fffff984 */ /* 0x000fe20000000800 */
[----:B------:R-:W-:Y:S01]  /*50b0*/  @!PT LDS RZ, [RZ] ;  /* 0x00000000fffff984 */ /* 0x000fe20000000800 */
[----:B------:R-:W-:Y:S01]  /*50c0*/  @!PT LDS RZ, [RZ] ;  /* 0x00000000fffff984 */ /* 0x000fe20000000800 */
[----:B------:R-:W-:Y:S01]  /*50d0*/  @!PT LDS RZ, [RZ] ;  /* 0x00000000fffff984 */ /* 0x000fe20000000800 */
[----:B------:R2:W-:Y:S06]  /*50e0*/  MEMBAR.ALL.CTA ;  /* 0x0000000000007992 */ /* 0x0005ec0000008000 */
[----:B--2---:R-:W2:Y:S01]  /*50f0*/  FENCE.VIEW.ASYNC.S ;  /* 0x00000000000073c6 */ /* 0x004ea20000000000 */
[----:B------:R-:W1:Y:S08]  /*5100*/  @!P1 LDC R12, c[0x0][0xb20] ;  /* 0x0002c800ff0c9b82 */ /* 0x000e700000000800 */
[----:B------:R-:W1:Y:S01]  /*5110*/  @!P1 LDC R7, c[0x0][0xb0c] ;  /* 0x0002c300ff079b82 */ /* 0x000e620000000800 */
[----:B--2---:R2:W-:Y:S01]  /*5120*/  SYNCS.ARRIVE.TRANS64.RED.A1T0 RZ, [R0+URZ], RZ ;  /* 0x000000ff00ff79a7 */ /* 0x0045e200081004ff */
[----:B---3--:R-:W-:Y:S04]  /*5130*/  LOP3.LUT P4, RZ, R18, 0x1, RZ, 0xc0, !PT ;  /* 0x0000000112ff7812 */ /* 0x008fe8000788c0ff */
[----:B------:R-:W-:Y:S09]  /*5140*/  P2R R103, PR, RZ, 0x10 ;  /* 0x00000010ff677803 */ /* 0x000ff20000000000 */
[----:B------:R-:W-:Y:S02]  /*5150*/  @P4 MOV R44, R16 ;  /* 0x00000010002c4202 */ /* 0x000fe40000000f00 */
[----:B------:R-:W-:Y:S01]  /*5160*/  @P4 LOP3.LUT R43, R17, 0xffff, RZ, 0xc0, !PT ;  /* 0x0000ffff112b4812 */ /* 0x000fe200078ec0ff */
[----:B--2-4-:R-:W-:Y:S06]  /*5170*/  @!P0 BRA `(.L_x_91) ;  /* 0x0000000000a48947 */ /* 0x014fec0003800000 */
[----:B------:R-:W-:Y:S01]  /*5180*/  IMAD.HI.U32 R0, R90, R39, RZ ;  /* 0x000000275a007227 */ /* 0x000fe200078e00ff */
[----:B------:R-:W-:Y:S02]  /*5190*/  ISETP.NE.AND P0, PT, R38, 0x1, PT ;  /* 0x000000012600780c */ /* 0x000fe40003f05270 */
[----:B------:R-:W-:Y:S01]  /*51a0*/  ISETP.NE.AND P2, PT, R40, 0x1, PT ;  /* 0x000000012800780c */ /* 0x000fe20003f45270 */
[----:B------:R-:W-:Y:S01]  /*51b0*/  IMAD.HI.U32 R4, R91, R84, RZ ;  /* 0x000000545b047227 */ /* 0x000fe200078e00ff */
[----:B------:R-:W-:Y:S02]  /*51c0*/  SHF.R.U32.HI R0, RZ, R89, R0 ;  /* 0x00000059ff007219 */ /* 0x000fe40000011600 */
[----:B------:R-:W-:Y:S01]  /*51d0*/  ISETP.NE.AND P3, PT, R42, 0x1, PT ;  /* 0x000000012a00780c */ /* 0x000fe20003f65270 */
[----:B------:R-:W-:Y:S01]  /*51e0*/  IMAD.HI.U32 R6, R43, R39, RZ ;  /* 0x000000272b067227 */ /* 0x000fe200078e00ff */
[-C--:B------:R-:W-:Y:S02]  /*51f0*/  SHF.R.U32.HI R4, RZ, R85.reuse, R4 ;  /* 0x00000055ff047219 */ /* 0x080fe40000011604 */
[----:B------:R-:W-:Y:S01]  /*5200*/  SEL R0, R90, R0, !P0 ;  /* 0x000000005a007207 */ /* 0x000fe20004000000 */
[----:B------:R-:W-:Y:S01]  /*5210*/  IMAD.HI.U32 R5, R44, R84, RZ ;  /* 0x000000542c057227 */ /* 0x000fe200078e00ff */
[----:B------:R-:W-:Y:S03]  /*5220*/  SEL R4, R91, R4, !P3 ;  /* 0x000000045b047207 */ /* 0x000fe60005800000 */
[-C--:B------:R-:W-:Y:S01]  /*5230*/  IMAD.HI.U32 R3, R0, R36.reuse, RZ ;  /* 0x0000002400037227 */ /* 0x080fe200078e00ff */
[----:B------:R-:W-:Y:S03]  /*5240*/  SHF.R.U32.HI R5, RZ, R85, R5 ;  /* 0x00000055ff057219 */ /* 0x000fe60000011605 */
[----:B------:R-:W-:Y:S01]  /*5250*/  IMAD.HI.U32 R2, R4, R36, RZ ;  /* 0x0000002404027227 */ /* 0x000fe200078e00ff */
[----:B------:R-:W-:Y:S02]  /*5260*/  @P2 SHF.R.U32.HI R0, RZ, R37, R3 ;  /* 0x00000025ff002219 */ /* 0x000fe40000011603 */
[----:B------:R-:W-:Y:S02]  /*5270*/  SHF.R.U32.HI R3, RZ, R89, R6 ;  /* 0x00000059ff037219 */ /* 0x000fe40000011606 */
[----:B------:R-:W-:Y:S01]  /*5280*/  @P2 SHF.R.U32.HI R4, RZ, R37, R2 ;  /* 0x00000025ff042219 */ /* 0x000fe20000011602 */
[----:B------:R-:W-:Y:S01]  /*5290*/  IMAD R0, R40, R0, RZ ;  /* 0x0000000028007224 */ /* 0x000fe200078e02ff */
[----:B------:R-:W-:Y:S02]  /*52a0*/  SEL R3, R43, R3, !P0 ;  /* 0x000000032b037207 */ /* 0x000fe40004000000 */
[----:B------:R-:W-:Y:S01]  /*52b0*/  SEL R2, R44, R5, !P3 ;  /* 0x000000052c027207 */ /* 0x000fe20005800000 */
[----:B------:R-:W-:Y:S01]  /*52c0*/  IMAD R5, R40, R4, RZ ;  /* 0x0000000428057224 */ /* 0x000fe200078e02ff */
[C---:B------:R-:W-:Y:S01]  /*52d0*/  ISETP.GE.AND P0, PT, R3.reuse, R0, PT ;  /* 0x000000000300720c */ /* 0x040fe20003f06270 */
[C---:B------:R-:W-:Y:S03]  /*52e0*/  IMAD.HI.U32 R0, R3.reuse, R36, RZ ;  /* 0x0000002403007227 */ /* 0x040fe600078e00ff */
[C---:B------:R-:W-:Y:S02]  /*52f0*/  ISETP.GE.OR P0, PT, R2.reuse, R5, P0 ;  /* 0x000000050200720c */ /* 0x040fe40000706670 */
[----:B------:R-:W-:Y:S04]  /*5300*/  SHF.R.U32.HI R0, RZ, R37, R0 ;  /* 0x00000025ff007219 */ /* 0x000fe80000011600 */
[C---:B------:R-:W-:Y:S05]  /*5310*/  SEL R6, R3.reuse, R0, !P2 ;  /* 0x0000000003067207 */ /* 0x040fea0005000000 */
        /* <DEDUP_REMOVED lines=14> */
[----:B------:R-:W-:Y:S07]  /*5400*/  IMAD R43, R3, R38, R43 ;  /* 0x00000026032b7224 */ /* 0x000fee00078e022b */
.L_x_91:
[----:B-1----:R-:W-:Y:S01]  /*5410*/  @!P1 ISETP.NE.AND P0, PT, R8, 0x1, PT ;  /* 0x000000010800980c */ /* 0x002fe20003f05270 */
[----:B------:R-:W-:Y:S01]  /*5420*/  @!P1 IMAD.HI.U32 R2, R43, R9, RZ ;  /* 0x000000092b029227 */ /* 0x000fe200078e00ff */
[----:B------:R-:W-:Y:S01]  /*5430*/  R2UR UR42, R21 ;  /* 0x00000000152a72ca */ /* 0x000fe200000e0000 */
[----:B------:R-:W-:Y:S01]  /*5440*/  BSSY.RECONVERGENT B6, `(.L_x_92) ;  /* 0x0000031000067945 */ /* 0x000fe20003800200 */
[----:B------:R-:W-:Y:S01]  /*5450*/  R2UR UR41, R20 ;  /* 0x00000000142972ca */ /* 0x000fe200000e0000 */
[C---:B------:R-:W-:Y:S01]  /*5460*/  @!P1 IMAD.HI.U32 R0, R44.reuse, R10, RZ ;  /* 0x0000000a2c009227 */ /* 0x040fe200078e00ff */
[----:B------:R-:W-:Y:S02]  /*5470*/  @!P1 SHF.R.U32.HI R2, RZ, R12, R2 ;  /* 0x0000000cff029219 */ /* 0x000fe40000011602 */
[----:B------:R-:W-:Y:S01]  /*5480*/  @!P1 ISETP.NE.AND P2, PT, R7, 0x1, PT ;  /* 0x000000010700980c */ /* 0x000fe20003f45270 */
[----:B------:R-:W-:Y:S01]  /*5490*/  VIADD R105, R105, 0x1 ;  /* 0x0000000169697836 */ /* 0x000fe20000000000 */
[----:B------:R-:W-:Y:S02]  /*54a0*/  @!P1 SEL R2, R43, R2, !P0 ;  /* 0x000000022b029207 */ /* 0x000fe40004000000 */
[----:B------:R-:W-:Y:S02]  /*54b0*/  @!P1 SHF.R.U32.HI R0, RZ, R11, R0 ;  /* 0x0000000bff009219 */ /* 0x000fe40000011600 */
[----:B------:R-:W-:Y:S01]  /*54c0*/  LOP3.LUT P0, RZ, R93, 0x1b0, RZ, 0xc0, !PT ;  /* 0x000001b05dff7812 */ /* 0x000fe2000780c0ff */
[----:B------:R-:W-:Y:S01]  /*54d0*/  USHF.L.U32 UR42, UR42, 0x7, URZ ;  /* 0x000000072a2a7899 */ /* 0x000fe200080006ff */
[----:B------:R-:W-:Y:S01]  /*54e0*/  @!P1 SEL R3, R44, R0, !P2 ;  /* 0x000000002c039207 */ /* 0x000fe20005000000 */
[----:B------:R-:W-:Y:S01]  /*54f0*/  USHF.L.U32 UR41, UR41, 0x7, URZ ;  /* 0x0000000729297899 */ /* 0x000fe200080006ff */
[----:B------:R-:W-:Y:S03]  /*5500*/  @P4 SHF.R.U32.HI R94, RZ, 0x10, R17 ;  /* 0x00000010ff5e4819 */ /* 0x000fe60000011611 */
[----:B------:R-:W-:Y:S02]  /*5510*/  @!P1 IMAD.IADD R0, R2, 0x1, -R3 ;  /* 0x0000000102009824 */ /* 0x000fe400078e0a03 */
[----:B------:R-:W-:Y:S02]  /*5520*/  @!P1 IMAD.IADD R2, R3, 0x1, -R2 ;  /* 0x0000000103029824 */ /* 0x000fe400078e0a02 */
[----:B------:R-:W-:Y:S02]  /*5530*/  @!P1 IMAD R44, R0, R7, R44 ;  /* 0x00000007002c9224 */ /* 0x000fe400078e022c */
[----:B------:R-:W-:Y:S01]  /*5540*/  @!P1 IMAD R43, R2, R8, R43 ;  /* 0x00000008022b9224 */ /* 0x000fe200078e022b */
[----:B------:R-:W-:Y:S06]  /*5550*/  @!P0 BRA `(.L_x_93) ;  /* 0x00000000007c8947 */ /* 0x000fec0003800000 */
[----:B------:R-:W1:Y:S01]  /*5560*/  LDCU.64 UR8, c[0x4][0x80] ;  /* 0x01001000ff0877ac */ /* 0x000e620008000a00 */
[----:B------:R-:W-:Y:S01]  /*5570*/  MOV R2, 0x0 ;  /* 0x0000000000027802 */ /* 0x000fe20000000f00 */
[----:B------:R-:W-:Y:S02]  /*5580*/  HFMA2 R12, -RZ, RZ, 0, 5.9604644775390625e-08 ;  /* 0x00000001ff0c7431 */ /* 0x000fe400000001ff */
[----:B------:R-:W-:Y:S01]  /*5590*/  IMAD.MOV.U32 R8, RZ, RZ, 0x70 ;  /* 0x00000070ff087424 */ /* 0x000fe200078e00ff */
[----:B------:R2:W3:Y:S01]  /*55a0*/  LDC.64 R14, c[0x4][R2] ;  /* 0x01000000020e7b82 */ /* 0x0004e20000000a00 */
[----:B------:R-:W4:Y:S01]  /*55b0*/  LDCU.64 UR6, c[0x4][0x88] ;  /* 0x01001100ff0677ac */ /* 0x000f220008000a00 */
[----:B------:R-:W-:Y:S01]  /*55c0*/  IMAD.MOV.U32 R13, RZ, RZ, RZ ;  /* 0x000000ffff0d7224 */ /* 0x000fe200078e00ff */
[----:B------:R-:W2:Y:S01]  /*55d0*/  LDCU.64 UR4, c[0x4][0x8] ;  /* 0x01000100ff0477ac */ /* 0x000ea20008000a00 */
[----:B-1----:R-:W-:Y:S01]  /*55e0*/  MOV R5, UR9 ;  /* 0x0000000900057c02 */ /* 0x002fe20008000f00 */
[----:B------:R-:W-:Y:S01]  /*55f0*/  IMAD.U32 R4, RZ, RZ, UR8 ;  /* 0x00000008ff047e24 */ /* 0x000fe2000f8e00ff */
[----:B----4-:R-:W-:Y:S01]  /*5600*/  MOV R7, UR7 ;  /* 0x0000000700077c02 */ /* 0x010fe20008000f00 */
[----:B------:R-:W-:Y:S01]  /*5610*/  IMAD.U32 R6, RZ, RZ, UR6 ;  /* 0x00000006ff067e24 */ /* 0x000fe2000f8e00ff */
[----:B--2---:R-:W-:Y:S01]  /*5620*/  MOV R11, UR5 ;  /* 0x00000005000b7c02 */ /* 0x004fe20008000f00 */
[----:B------:R-:W-:Y:S02]  /*5630*/  IMAD.U32 R10, RZ, RZ, UR4 ;  /* 0x00000004ff0a7e24 */ /* 0x000fe4000f8e00ff */
[----:B------:R-:W-:Y:S07]  /*5640*/  LEPC R20, `(.L_x_94) ;  /* 0x000000001014794e */ /* 0x000fee0000000000 */
[----:B---3-5:R-:W-:Y:S05]  /*5650*/  CALL.ABS.NOINC R14 ;  /* 0x000000000e007343 */ /* 0x028fea0003c00000 */
.L_x_94:
[----:B------:R-:W1:Y:S01]  /*5660*/  LDCU.64 UR8, c[0x4][0x80] ;  /* 0x01001000ff0877ac */ /* 0x000e620008000a00 */
[----:B------:R-:W2:Y:S01]  /*5670*/  LDC.64 R2, c[0x4][R2] ;  /* 0x0100000002027b82 */ /* 0x000ea20000000a00 */
[----:B------:R-:W-:Y:S02]  /*5680*/  HFMA2 R12, -RZ, RZ, 0, 5.9604644775390625e-08 ;  /* 0x00000001ff0c7431 */ /* 0x000fe400000001ff */
[----:B------:R-:W-:Y:S02]  /*5690*/  IMAD.MOV.U32 R8, RZ, RZ, 0x70 ;  /* 0x00000070ff087424 */ /* 0x000fe400078e00ff */
[----:B------:R-:W-:Y:S01]  /*56a0*/  IMAD.MOV.U32 R13, RZ, RZ, RZ ;  /* 0x000000ffff0d7224 */ /* 0x000fe200078e00ff */
[----:B------:R-:W3:Y:S01]  /*56b0*/  LDCU.64 UR6, c[0x4][0x88] ;  /* 0x01001100ff0677ac */ /* 0x000ee20008000a00 */
[----:B------:R-:W4:Y:S01]  /*56c0*/  LDCU.64 UR4, c[0x4][0x8] ;  /* 0x01000100ff0477ac */ /* 0x000f220008000a00 */
[----:B-1----:R-:W-:Y:S02]  /*56d0*/  MOV R4, UR8 ;  /* 0x0000000800047c02 */ /* 0x002fe40008000f00 */
[----:B------:R-:W-:Y:S02]  /*56e0*/  MOV R5, UR9 ;  /* 0x0000000900057c02 */ /* 0x000fe40008000f00 */
[----:B---3--:R-:W-:Y:S01]  /*56f0*/  MOV R7, UR7 ;  /* 0x0000000700077c02 */ /* 0x008fe20008000f00 */
[----:B------:R-:W-:Y:S01]  /*5700*/  IMAD.U32 R6, RZ, RZ, UR6 ;  /* 0x00000006ff067e24 */ /* 0x000fe2000f8e00ff */
[----:B----4-:R-:W-:Y:S01]  /*5710*/  MOV R11, UR5 ;  /* 0x00000005000b7c02 */ /* 0x010fe20008000f00 */
[----:B------:R-:W-:Y:S02]  /*5720*/  IMAD.U32 R10, RZ, RZ, UR4 ;  /* 0x00000004ff0a7e24 */ /* 0x000fe4000f8e00ff */
[----:B------:R-:W-:Y:S07]  /*5730*/  LEPC R20, `(.L_x_93) ;  /* 0x000000001014794e */ /* 0x000fee0000000000 */
[----:B--2---:R-:W-:Y:S05]  /*5740*/  CALL.ABS.NOINC R2 ;  /* 0x0000000002007343 */ /* 0x004fea0003c00000 */
.L_x_93:
[----:B------:R-:W-:Y:S05]  /*5750*/  BSYNC.RECONVERGENT B6 ;  /* 0x0000000000067941 */ /* 0x000fea0003800200 */
.L_x_92:
[----:B------:R-:W-:Y:S01]  /*5760*/  ISETP.NE.U32.AND P4, PT, R82, RZ, PT ;  /* 0x000000ff5200720c */ /* 0x000fe20003f85070 */
[----:B------:R-:W-:Y:S01]  /*5770*/  UISETP.NE.AND UP2, UPT, UR50, URZ, UPT ;  /* 0x000000ff3200728c */ /* 0x000fe2000bf45270 */
[----:B------:R-:W-:Y:S01]  /*5780*/  ISETP.NE.U32.AND P2, PT, RZ, UR38, PT ;  /* 0x00000026ff007c0c */ /* 0x000fe2000bf45070 */
[----:B------:R-:W-:Y:S01]  /*5790*/  UISETP.NE.U32.AND UP1, UPT, UR44, URZ, UPT ;  /* 0x000000ff2c00728c */ /* 0x000fe2000bf25070 */
[----:B------:R-:W-:Y:S01]  /*57a0*/  ISETP.NE.AND.EX P4, PT, R83, RZ, PT, P4 ;  /* 0x000000ff5300720c */ /* 0x000fe20003f85340 */
[----:B------:R-:W-:Y:S01]  /*57b0*/  UPLOP3.LUT UP0, UPT, UPT, UPT, UPT, 0x40, 0x4 ;  /* 0x000000000004789c */ /* 0x000fe20003f0e870 */
[----:B------:R-:W-:Y:S01]  /*57c0*/  ISETP.NE.AND.EX P2, PT, RZ, UR39, PT, P2 ;  /* 0x00000027ff007c0c */ /* 0x000fe2000bf45320 */
[----:B------:R-:W-:Y:S01]  /*57d0*/  UISETP.NE.AND.EX UP1, UPT, UR45, URZ, UPT, UP1 ;  /* 0x000000ff2d00728c */ /* 0x000fe2000bf25310 */
[----:B------:R-:W-:Y:S04]  /*57e0*/  PLOP3.LUT P1, PT, PT, PT, UP2, 0x80, 0x8 ;  /* 0x000000000008781c */ /* 0x000fe80003f2f028 */
[----:B------:R-:W-:Y:S06]  /*57f0*/  @UP2 UPLOP3.LUT UP0, UPT, UPT, UPT, UP1, 0x80, 0x8 ;  /* 0x000000000008289c */ /* 0x000fec0003f0f010 */
[----:B------:R-:W-:Y:S01]  /*5800*/  PLOP3.LUT P0, PT, PT, PT, UP0, 0x80, 0x8 ;  /* 0x000000000008781c */ /* 0x000fe20003f0f008 */
[----:B------:R-:W-:Y:S01]  /*5810*/  @!UPT UIADD3 URZ, UPT, UPT, URZ, URZ, URZ ;  /* 0x000000fffffff290 */ /* 0x000fe2000fffe0ff */
[----:B------:R-:W-:Y:S11]  /*5820*/  BRA.U !UP1, `(.L_x_95) ;  /* 0x0000000109387547 */ /* 0x000ff6000b800000 */
[----:B------:R-:W-:Y:S01]  /*5830*/  UISETP.NE.U32.AND UP0, UPT, UR38, URZ, UPT ;  /* 0x000000ff2600728c */ /* 0x000fe2000bf05070 */
[----:B------:R-:W-:Y:S02]  /*5840*/  HFMA2 R0, -RZ, RZ, 0, 5.9604644775390625e-08 ;  /* 0x00000001ff007431 */ /* 0x000fe400000001ff */
[----:B------:R-:W-:Y:S01]  /*5850*/  IMAD.MOV.U32 R88, RZ, RZ, 0x1 ;  /* 0x00000001ff587424 */ /* 0x000fe200078e00ff */
[----:B------:R-:W-:Y:S06]  /*5860*/  UISETP.NE.AND.EX UP0, UPT, UR39, URZ, UPT, UP0 ;  /* 0x000000ff2700728c */ /* 0x000fec000bf05300 */
[----:B------:R-:W-:Y:S05]  /*5870*/  PLOP3.LUT P3, PT, PT, PT, UP0, 0x80, 0x8 ;  /* 0x000000000008781c */ /* 0x000fea0003f6f008 */
[----:B------:R-:W1:Y:S01]  /*5880*/  @UP0 LDCU.64 UR6, c[0x0][0x888] ;  /* 0x00011100ff0607ac */ /* 0x000e620008000a00 */
[----:B------:R-:W-:Y:S07]  /*5890*/  @UP0 UIMAD UR4, UR36, UR44, URZ ;  /* 0x0000002c240402a4 */ /* 0x000fee000f8e02ff */
[----:B------:R-:W-:Y:S01]  /*58a0*/  @!P3 PRMT R88, R0, 0x7610, R88 ;  /* 0x000076100058b816 */ /* 0x000fe20000000058 */
[----:B-1----:R-:W-:Y:S03]  /*58b0*/  @UP0 UIMAD.WIDE UR6, UR4, 0x4, UR6 ;  /* 0x00000004040608a5 */ /* 0x002fe6000f8e0206 */
[----:B------:R-:W1:Y:S03]  /*58c0*/  @!UP0 LDCU UR4, c[0x0][0x880] ;  /* 0x00011000ff0487ac */ /* 0x000e660008000800 */
[----:B------:R-:W-:Y:S01]  /*58d0*/  IMAD.U32 R2, RZ, RZ, UR6 ;  /* 0x00000006ff027e24 */ /* 0x000fe2000f8e00ff */
[----:B------:R-:W-:Y:S05]  /*58e0*/  MOV R3, UR7 ;  /* 0x0000000700037c02 */ /* 0x000fea0008000f00 */
[----:B-----5:R2:W5:Y:S02]  /*58f0*/  @P3 LDG.E R49, desc[UR46][R2.64] ;  /* 0x0000002e02313981 */ /* 0x020564000c1e1900 */
[----:B-12---:R-:W-:Y:S02]  /*5900*/  @!P3 IMAD.U32 R49, RZ, RZ, UR4 ;  /* 0x00000004ff31be24 */ /* 0x006fe4000f8e00ff */
.L_x_95:
[----:B------:R-:W-:Y:S05]  /*5910*/  @!P4 BRA `(.L_x_96) ;  /* 0x000000000020c947 */ /* 0x000fea0003800000 */
[----:B------:R-:W-:Y:S04]  /*5920*/  ISETP.NE.U32.AND P3, PT, R80, RZ, PT ;  /* 0x000000ff5000720c */ /* 0x000fe80003f65070 */
[----:B------:R-:W-:Y:S11]  /*5930*/  ISETP.NE.AND.EX P3, PT, R81, RZ, PT, P3 ;  /* 0x000000ff5100720c */ /* 0x000ff60003f65330 */
[----:B------:R-:W-:Y:S02]  /*5940*/  @!UPT UIADD3 URZ, UPT, UPT, URZ, URZ, URZ ;  /* 0x000000fffffff290 */ /* 0x000fe4000fffe0ff */
[----:B------:R-:W1:Y:S01]  /*5950*/  @P3 LDC.64 R2, c[0x0][0x8a8] ;  /* 0x00022a00ff023b82 */ /* 0x000e620000000a00 */
[----:B------:R-:W-:Y:S04]  /*5960*/  @P3 IMAD R0, R82, UR36, RZ ;  /* 0x0000002452003c24 */ /* 0x000fe8000f8e02ff */
[----:B-1----:R-:W-:Y:S05]  /*5970*/  @P3 IMAD.WIDE R2, R0, 0x4, R2 ;  /* 0x0000000400023825 */ /* 0x002fea00078e0202 */
[----:B-----5:R1:W5:Y:S02]  /*5980*/  @P3 LDG.E R47, desc[UR46][R2.64] ;  /* 0x0000002e022f3981 */ /* 0x020364000c1e1900 */
[----:B-1----:R-:W2:Y:S02]  /*5990*/  @!P3 LDC R47, c[0x0][0x8a0] ;  /* 0x00022800ff2fbb82 */ /* 0x002ea40000000800 */
.L_x_96:
[----:B-----5:R-:W-:Y:S01]  /*59a0*/  FSETP.NEU.AND P3, PT, R49, RZ, PT ;  /* 0x000000ff3100720b */ /* 0x020fe20003f6d000 */
[----:B------:R-:W-:Y:S01]  /*59b0*/  BSSY B1, `(.L_x_97) ;  /* 0x0000039000017945 */ /* 0x000fe20003800000 */
[----:B------:R-:W-:Y:S01]  /*59c0*/  SEL R3, RZ, 0xffffffff, P2 ;  /* 0xffffffffff037807 */ /* 0x000fe20001000000 */
[----:B------:R-:W-:Y:S01]  /*59d0*/  IMAD.MOV.U32 R66, RZ, RZ, 0x1 ;  /* 0x00000001ff427424 */ /* 0x000fe200078e00ff */
[----:B------:R-:W-:Y:S01]  /*59e0*/  @P1 LOP3.LUT P2, RZ, R88, 0xff, RZ, 0xc0, !PT ;  /* 0x000000ff58ff1812 */ /* 0x000fe2000784c0ff */
[----:B------:R-:W-:Y:S01]  /*59f0*/  IMAD R48, R45, 0x80, R46 ;  /* 0x000000802d307824 */ /* 0x000fe200078e022e */
[----:B------:R-:W-:Y:S01]  /*5a00*/  @P1 SEL R0, RZ, 0xffffffff, P3 ;  /* 0xffffffffff001807 */ /* 0x000fe20001800000 */
[----:B------:R-:W-:Y:S01]  /*5a10*/  IMAD R106, R101, -0x10, R99 ;  /* 0xfffffff0656a7824 */ /* 0x000fe200078e0263 */
[----:B------:R-:W-:Y:S01]  /*5a20*/  LOP3.LUT R97, R97, 0x1, RZ, 0x3c, !PT ;  /* 0x0000000161617812 */ /* 0x000fe200078e3cff */
[----:B------:R-:W-:Y:S01]  /*5a30*/  IMAD.MOV.U32 R65, RZ, RZ, RZ ;  /* 0x000000ffff417224 */ /* 0x000fe200078e00ff */
[----:B------:R-:W-:Y:S02]  /*5a40*/  @P0 SEL R0, R3, R0, !P2 ;  /* 0x0000000003000207 */ /* 0x000fe40005000000 */
[----:B------:R-:W-:Y:S02]  /*5a50*/  CS2R R78, SRZ ;  /* 0x00000000004e7805 */ /* 0x000fe4000001ff00 */
[----:B------:R-:W-:Y:S02]  /*5a60*/  LEA R64, R45, UR48, 0x3 ;  /* 0x000000302d407c11 */ /* 0x000fe4000f8e18ff */
[----:B------:R-:W-:Y:S02]  /*5a70*/  CS2R R76, SRZ ;  /* 0x00000000004c7805 */ /* 0x000fe4000001ff00 */
[----:B------:R-:W-:Y:S02]  /*5a80*/  @P1 LOP3.LUT R0, R0, 0x1, RZ, 0xc0, !PT ;  /* 0x0000000100001812 */ /* 0x000fe400078ec0ff */
[----:B------:R-:W-:Y:S02]  /*5a90*/  CS2R R70, SRZ ;  /* 0x0000000000467805 */ /* 0x000fe4000001ff00 */
[----:B------:R-:W-:Y:S02]  /*5aa0*/  PLOP3.LUT P2, PT, PT, PT, UP1, 0x80, 0x8 ;  /* 0x000000000008781c */ /* 0x000fe40003f4f018 */
[----:B------:R-:W-:Y:S02]  /*5ab0*/  CS2R R68, SRZ ;  /* 0x0000000000447805 */ /* 0x000fe4000001ff00 */
[----:B------:R-:W-:Y:S02]  /*5ac0*/  ISETP.NE.U32.OR P5, PT, R0, 0x1, !P1 ;  /* 0x000000010000780c */ /* 0x000fe40004fa5470 */
[----:B------:R-:W-:Y:S02]  /*5ad0*/  CS2R R62, SRZ ;  /* 0x00000000003e7805 */ /* 0x000fe4000001ff00 */
[----:B------:R-:W-:Y:S02]  /*5ae0*/  LOP3.LUT P4, R104, R88, 0xff, RZ, 0xc0, !PT ;  /* 0x000000ff58687812 */ /* 0x000fe4000788c0ff */
[----:B------:R-:W-:Y:S02]  /*5af0*/  CS2R R60, SRZ ;  /* 0x00000000003c7805 */ /* 0x000fe4000001ff00 */
[----:B------:R-:W-:Y:S02]  /*5b00*/  SEL R2, RZ, 0xffffffff, P3 ;  /* 0xffffffffff027807 */ /* 0x000fe40001800000 */
[----:B------:R-:W-:Y:S02]  /*5b10*/  CS2R R58, SRZ ;  /* 0x00000000003a7805 */ /* 0x000fe4000001ff00 */
[----:B------:R-:W-:Y:S02]  /*5b20*/  P2R R107, PR, RZ, 0x20 ;  /* 0x00000020ff6b7803 */ /* 0x000fe40000000000 */
[----:B------:R-:W-:Y:S02]  /*5b30*/  CS2R R56, SRZ ;  /* 0x0000000000387805 */ /* 0x000fe4000001ff00 */
[----:B------:R-:W-:Y:S02]  /*5b40*/  @P2 SEL R2, R3, R2, !P4 ;  /* 0x0000000203022207 */ /* 0x000fe40006000000 */
[----:B------:R-:W-:Y:S02]  /*5b50*/  @P5 SHF.L.U32 R0, R97, 0x1f, RZ ;  /* 0x0000001f61005819 */ /* 0x000fe400000006ff */
[----:B------:R-:W-:Y:S02]  /*5b60*/  LOP3.LUT R2, R2, 0x1, RZ, 0xc0, !PT ;  /* 0x0000000102027812 */ /* 0x000fe400078ec0ff */
[----:B------:R1:W3:Y:S02]  /*5b70*/  @P5 SYNCS.PHASECHK.TRANS64.TRYWAIT P1, [UR48+0x40], R0 ;  /* 0x00004000ff0055a7 */ /* 0x0002e40008021130 */
[----:B------:R-:W-:Y:S04]  /*5b80*/  ISETP.NE.U32.AND P2, PT, R2, 0x1, PT ;  /* 0x000000010200780c */ /* 0x000fe80003f45070 */
[----:B------:R-:W-:Y:S02]  /*5b90*/  P2R R67, PR, RZ, 0x4 ;  /* 0x00000004ff437803 */ /* 0x000fe40000000000 */
[----:B-1----:R-:W-:Y:S04]  /*5ba0*/  SHF.L.U32 R0, R96, 0x1f, RZ ;  /* 0x0000001f60007819 */ /* 0x002fe800000006ff */
[----:B------:R1:W4:Y:S01]  /*5bb0*/  SYNCS.PHASECHK.TRANS64.TRYWAIT P0, [R64+URZ+0xb0], R0 ;  /* 0x0000b000400075a7 */ /* 0x00032200080011ff */
[----:B---3--:R-:W-:Y:S01]  /*5bc0*/  @P5 SEL R66, RZ, 0x1, !P1 ;  /* 0x00000001ff425807 */ /* 0x008fe20004800000 */
[----:B-1----:R-:W-:Y:S06]  /*5bd0*/  @!P5 BRA `(.L_x_98) ;  /* 0x000000000058d947 */ /* 0x002fec0003800000 */
[----:B------:R-:W-:Y:S01]  /*5be0*/  IMAD.MOV.U32 R79, RZ, RZ, RZ ;  /* 0x000000ffff4f7224 */ /* 0x000fe200078e00ff */
[----:B------:R-:W-:Y:S01]  /*5bf0*/  ISETP.NE.AND P1, PT, R66, RZ, PT ;  /* 0x000000ff4200720c */ /* 0x000fe20003f25270 */
[----:B------:R-:W-:Y:S01]  /*5c00*/  BSSY B0, `(.L_x_99) ;  /* 0x000000c000007945 */ /* 0x000fe20003800000 */
[----:B------:R-:W-:Y:S02]  /*5c10*/  CS2R R58, SRZ ;  /* 0x00000000003a7805 */ /* 0x000fe4000001ff00 */
[----:B------:R-:W-:Y:S02]  /*5c20*/  CS2R R56, SRZ ;  /* 0x0000000000387805 */ /* 0x000fe4000001ff00 */
[----:B------:R-:W-:Y:S02]  /*5c30*/  CS2R R62, SRZ ;  /* 0x00000000003e7805 */ /* 0x000fe4000001ff00 */
[----:B------:R-:W-:Y:S02]  /*5c40*/  CS2R R60, SRZ ;  /* 0x00000000003c7805 */ /* 0x000fe4000001ff00 */
[----:B------:R-:W-:Y:S02]  /*5c50*/  CS2R R70, SRZ ;  /* 0x0000000000467805 */ /* 0x000fe4000001ff00 */
[----:B------:R-:W-:Y:S02]  /*5c60*/  CS2R R68, SRZ ;  /* 0x0000000000447805 */ /* 0x000fe4000001ff00 */
[----:B------:R-:W-:Y:S01]  /*5c70*/  CS2R R76, SRZ ;  /* 0x00000000004c7805 */ /* 0x000fe2000001ff00 */
[----:B------:R-:W-:Y:S06]  /*5c80*/  @P1 BRA `(.L_x_100) ;  /* 0x00000000000c1947 */ /* 0x000fec0003800000 */
[----:B------:R-:W-:Y:S04]  /*5c90*/  SHF.L.U32 R3, R97, 0x1f, RZ ;  /* 0x0000001f61037819 */ /* 0x000fe800000006ff */
[----:B------:R-:W1:Y:S02]  /*5ca0*/  SYNCS.PHASECHK.TRANS64.TRYWAIT P1, [UR48+0x40], R3 ;  /* 0x00004003ff0075a7 */ /* 0x000e640008021130 */
[----:B-1----:R-:W-:Y:S05]  /*5cb0*/  @!P1 BRA `(.L_x_101) ;  /* 0x0000003c00649947 */ /* 0x002fea0003800000 */
.L_x_100:
[----:B------:R-:W-:Y:S05]  /*5cc0*/  BSYNC B0 ;  /* 0x0000000000007941 */ /* 0x000fea0003800000 */
.L_x_99:
[----:B------:R-:W-:Y:S01]  /*5cd0*/  ISETP.NE.AND P1, PT, R67, RZ, PT ;  /* 0x000000ff4300720c */ /* 0x000fe20003f25270 */
[----:B------:R-:W-:Y:S11]  /*5ce0*/  HFMA2 R65, -RZ, RZ, 0, 5.9604644775390625e-08 ;  /* 0x00000001ff417431 */ /* 0x000ff600000001ff */
[----:B------:R-:W-:Y:S01]  /*5cf0*/  @!UPT UIADD3 URZ, UPT, UPT, URZ, URZ, URZ ;  /* 0x000000fffffff290 */ /* 0x000fe2000fffe0ff */
[----:B------:R3:W1:Y:S04]  /*5d00*/  @P1 LDS.128 R56, [R100] ;  /* 0x0000000064381984 */ /* 0x0006680000000c00 */
[----:B------:R3:W1:Y:S04]  /*5d10*/  @P1 LDS.128 R60, [R99+0x10] ;  /* 0x00001000633c1984 */ /* 0x0006680000000c00 */
[----:B------:R3:W1:Y:S04]  /*5d20*/  @P1 LDS.128 R68, [R98+0x20] ;  /* 0x0000200062441984 */ /* 0x0006680000000c00 */
[----:B------:R3:W1:Y:S02]  /*5d30*/  @P1 LDS.128 R76, [R106+0x30] ;  /* 0x000030006a4c1984 */ /* 0x0006640000000c00 */
.L_x_98:
[----:B------:R-:W-:Y:S05]  /*5d40*/  BSYNC B1 ;  /* 0x0000000000017941 */ /* 0x000fea0003800000 */
.L_x_97:
[----:B-1----:R-:W-:Y:S04]  /*5d50*/  SHF.R.U32.HI R2, RZ, 0x15, R48 ;  /* 0x00000015ff027819 */ /* 0x002fe80000011630 */
[----:B------:R-:W-:Y:S01]  /*5d60*/  LOP3.LUT P1, RZ, R2, 0x3, R92, 0x48, !PT ;  /* 0x0000000302ff7812 */ /* 0x000fe2000782485c */
[----:B------:R-:W-:Y:S01]  /*5d70*/  @!UPT UIADD3 URZ, UPT, UPT, URZ, URZ, URZ ;  /* 0x000000fffffff290 */ /* 0x000fe2000fffe0ff */
[----:B----4-:R-:W-:Y:S11]  /*5d80*/  @P0 BRA `(.L_x_102) ;  /* 0x0000000000080947 */ /* 0x010ff60003800000 */
[----:B------:R-:W1:Y:S02]  /*5d90*/  SYNCS.PHASECHK.TRANS64.TRYWAIT P0, [R64+URZ+0xb0], R0 ;  /* 0x0000b000400075a7 */ /* 0x000e6400080011ff */
[----:B-1----:R-:W-:Y:S05]  /*5da0*/  @!P0 BRA `(.L_x_103) ;  /* 0x0000003c00408947 */ /* 0x002fea0003800000 */
.L_x_102:
[----:B------:R-:W-:Y:S05]  /*5db0*/  @!P1 BRA `(.L_x_104) ;  /* 0x0000000000409947 */ /* 0x000fea0003800000 */
[----:B------:R-:W4:Y:S01]  /*5dc0*/  LDCU.64 UR8, c[0x4][0x70] ;  /* 0x01000e00ff0877ac */ /* 0x000f220008000a00 */
[----:B------:R-:W-:Y:S01]  /*5dd0*/  MOV R3, 0x0 ;  /* 0x0000000000037802 */ /* 0x000fe20000000f00 */
[----:B------:R-:W-:Y:S02]  /*5de0*/  HFMA2 R12, -RZ, RZ, 0, 5.9604644775390625e-08 ;  /* 0x00000001ff0c7431 */ /* 0x000fe400000001ff */
[----:B------:R-:W-:Y:S02]  /*5df0*/  IMAD.MOV.U32 R8, RZ, RZ, 0x192 ;  /* 0x00000192ff087424 */ /* 0x000fe400078e00ff */
[----:B------:R-:W-:Y:S01]  /*5e00*/  IMAD.MOV.U32 R13, RZ, RZ, RZ ;  /* 0x000000ffff0d7224 */ /* 0x000fe200078e00ff */
[----:B------:R-:W5:Y:S01]  /*5e10*/  LDCU.64 UR6, c[0x4][0x78] ;  /* 0x01000f00ff0677ac */ /* 0x000f620008000a00 */
[----:B------:R-:W1:Y:S01]  /*5e20*/  LDC.64 R2, c[0x4][R3] ;  /* 0x0100000003027b82 */ /* 0x000e620000000a00 */
[----:B------:R-:W2:Y:S01]  /*5e30*/  LDCU.64 UR4, c[0x4][0x10] ;  /* 0x01000200ff0477ac */ /* 0x000ea20008000a00 */
[----:B----4-:R-:W-:Y:S01]  /*5e40*/  MOV R5, UR9 ;  /* 0x0000000900057c02 */ /* 0x010fe20008000f00 */
[----:B------:R-:W-:Y:S01]  /*5e50*/  IMAD.U32 R4, RZ, RZ, UR8 ;  /* 0x00000008ff047e24 */ /* 0x000fe2000f8e00ff */
[----:B-----5:R-:W-:Y:S01]  /*5e60*/  MOV R7, UR7 ;  /* 0x0000000700077c02 */ /* 0x020fe20008000f00 */
[----:B------:R-:W-:Y:S01]  /*5e70*/  IMAD.U32 R6, RZ, RZ, UR6 ;  /* 0x00000006ff067e24 */ /* 0x000fe2000f8e00ff */
[----:B--2---:R-:W-:Y:S01]  /*5e80*/  MOV R11, UR5 ;  /* 0x00000005000b7c02 */ /* 0x004fe20008000f00 */
[----:B------:R-:W-:Y:S02]  /*5e90*/  IMAD.U32 R10, RZ, RZ, UR4 ;  /* 0x00000004ff0a7e24 */ /* 0x000fe4000f8e00ff */
[----:B------:R-:W-:Y:S07]  /*5ea0*/  LEPC R20, `(.L_x_104) ;  /* 0x000000001014794e */ /* 0x000fee0000000000 */
[----:B-1-3--:R-:W-:Y:S05]  /*5eb0*/  CALL.ABS.NOINC R2 ;  /* 0x0000000002007343 */ /* 0x00afea0003c00000 */
.L_x_104:
[----:B------:R-:W-:Y:S05]  /*5ec0*/  WARPSYNC.ALL ;  /* 0x0000000000007948 */ /* 0x000fea0003800000 */
[----:B------:R-:W-:Y:S01]  /*5ed0*/  R2UR UR4, R48 ;  /* 0x00000000300472ca */ /* 0x000fe200000e0000 */
[--C-:B------:R-:W-:Y:S01]  /*5ee0*/  HADD2.F32 R50, -RZ, R56.reuse.H0_H0 ;  /* 0x20000038ff327230 */ /* 0x100fe20000004100 */
[----:B------:R-:W-:Y:S01]  /*5ef0*/  ISETP.NE.AND P0, PT, R102, RZ, PT ;  /* 0x000000ff6600720c */ /* 0x000fe20003f05270 */
[----:B------:R-:W-:Y:S01]  /*5f00*/  HADD2.F32 R51, -RZ, R56.H1_H1 ;  /* 0x30000038ff337230 */ /* 0x000fe20000004100 */
[----:B------:R-:W-:Y:S01]  /*5f10*/  BSSY.RECONVERGENT B0, `(.L_x_105) ;  /* 0x0000086000007945 */ /* 0x000fe20003800200 */
[--C-:B------:R-:W-:Y:S08]  /*5f20*/  HADD2.F32 R52, -RZ, R57.reuse.H0_H0 ;  /* 0x20000039ff347230 */ /* 0x100ff00000004100 */
[----:B------:R-:W1:Y:S02]  /*5f30*/  LDTM.x32 R4, tmem[UR4] ;  /* 0x00000004000479ee */ /* 0x000e6400082c0000 */
[C---:B-12---:R-:W-:Y:S01]  /*5f40*/  FMUL R0, R47.reuse, R4 ;  /* 0x000000042f007220 */ /* 0x046fe20000400000 */
[C---:B------:R-:W-:Y:S01]  /*5f50*/  FMUL R2, R47.reuse, R5 ;  /* 0x000000052f027220 */ /* 0x040fe20000400000 */
[C---:B------:R-:W-:Y:S01]  /*5f60*/  FMUL R4, R47.reuse, R8 ;  /* 0x000000082f047220 */ /* 0x040fe20000400000 */
[----:B------:R-:W-:Y:S01]  /*5f70*/  FMUL R3, R47, R6 ;  /* 0x000000062f037220 */ /* 0x000fe20000400000 */
[C---:B------:R-:W-:Y:S01]  /*5f80*/  FFMA R0, R49.reuse, R50, R0 ;  /* 0x0000003231007223 */ /* 0x040fe20000000000 */
[----:B------:R-:W-:Y:S01]  /*5f90*/  FFMA R2, R49, R51, R2 ;  /* 0x0000003331027223 */ /* 0x000fe20000000002 */
[C---:B------:R-:W-:Y:S01]  /*5fa0*/  FMUL R5, R47.reuse, R9 ;  /* 0x000000092f057220 */ /* 0x040fe20000400000 */
        /* <DEDUP_REMOVED lines=16> */
[----:B------:R-:W-:Y:S02]  /*60b0*/  HADD2.F32 R32, -RZ, R57.H1_H1 ;  /* 0x30000039ff207230 */ /* 0x000fe40000004100 */
[C---:B------:R-:W-:Y:S01]  /*60c0*/  FMUL R26, R47.reuse, R30 ;  /* 0x0000001e2f1a7220 */ /* 0x040fe20000400000 */
[----:B------:R-:W-:Y:S01]  /*60d0*/  FMUL R29, R47, R33 ;  /* 0x000000212f1d7220 */ /* 0x000fe20000400000 */
[--C-:B------:R-:W-:Y:S02]  /*60e0*/  HADD2.F32 R33, -RZ, R58.reuse.H0_H0 ;  /* 0x2000003aff217230 */ /* 0x100fe40000004100 */
[----:B------:R-:W-:Y:S01]  /*60f0*/  FFMA R3, R49, R52, R3 ;  /* 0x0000003431037223 */ /* 0x000fe20000000003 */
[C---:B------:R-:W-:Y:S01]  /*6100*/  FMUL R7, R47.reuse, R7 ;  /* 0x000000072f077220 */ /* 0x040fe20000400000 */
[----:B------:R-:W-:Y:S01]  /*6110*/  FMUL R30, R47, R34 ;  /* 0x000000222f1e7220 */ /* 0x000fe20000400000 */
[----:B------:R-:W-:Y:S01]  /*6120*/  HADD2.F32 R34, -RZ, R58.H1_H1 ;  /* 0x3000003aff227230 */ /* 0x000fe20000004100 */
[----:B------:R-:W-:Y:S01]  /*6130*/  F2FP.F16.F32.PACK_AB R52, R2, R0 ;  /* 0x000000000234723e */ /* 0x000fe200000000ff */
[--C-:B------:R-:W-:Y:S02]  /*6140*/  HADD2.F32 R0, -RZ, R59.reuse.H0_H0 ;  /* 0x2000003bff007230 */ /* 0x100fe40000004100 */
[C---:B------:R-:W-:Y:S01]  /*6150*/  FFMA R7, R49.reuse, R32, R7 ;  /* 0x0000002031077223 */ /* 0x040fe20000000007 */
[----:B------:R-:W-:Y:S02]  /*6160*/  HADD2.F32 R2, -RZ, R59.H1_H1 ;  /* 0x3000003bff027230 */ /* 0x000fe40000004100 */
[C---:B------:R-:W-:Y:S01]  /*6170*/  FFMA R4, R49.reuse, R33, R4 ;  /* 0x0000002131047223 */ /* 0x040fe20000000004 */
[C---:B------:R-:W-:Y:S01]  /*6180*/  FFMA R5, R49.reuse, R34, R5 ;  /* 0x0000002231057223 */ /* 0x040fe20000000005 */
[----:B------:R-:W-:Y:S01]  /*6190*/  FFMA R6, R49, R0, R6 ;  /* 0x0000000031067223 */ /* 0x000fe20000000006 */
[--C-:B------:R-:W-:Y:S02]  /*61a0*/  HADD2.F32 R0, -RZ, R60.reuse.H0_H0 ;  /* 0x2000003cff007230 */ /* 0x100fe40000004100 */
[----:B------:R-:W-:Y:S01]  /*61b0*/  FMUL R11, R47, R11 ;  /* 0x0000000b2f0b7220 */ /* 0x000fe20000400000 */
[----:B------:R-:W-:Y:S01]  /*61c0*/  F2FP.F16.F32.PACK_AB R53, R7, R3 ;  /* 0x000000030735723e */ /* 0x000fe200000000ff */
[--C-:B------:R-:W-:Y:S02]  /*61d0*/  HADD2.F32 R3, -RZ, R61.reuse.H0_H0 ;  /* 0x2000003dff037230 */ /* 0x100fe40000004100 */
[----:B------:R-:W-:Y:S01]  /*61e0*/  FMUL R15, R47, R15 ;  /* 0x0000000f2f0f7220 */ /* 0x000fe20000400000 */
[C---:B------:R-:W-:Y:S01]  /*61f0*/  FFMA R11, R49.reuse, R2, R11 ;  /* 0x00000002310b7223 */ /* 0x040fe2000000000b */
[----:B------:R-:W-:Y:S02]  /*6200*/  HADD2.F32 R2, -RZ, R60.H1_H1 ;  /* 0x3000003cff027230 */ /* 0x000fe40000004100 */
[----:B------:R-:W-:Y:S01]  /*6210*/  FFMA R8, R49, R0, R8 ;  /* 0x0000000031087223 */ /* 0x000fe20000000008 */
[----:B------:R-:W-:Y:S02]  /*6220*/  HADD2.F32 R0, -RZ, R61.H1_H1 ;  /* 0x3000003dff007230 */ /* 0x000fe40000004100 */
[C---:B------:R-:W-:Y:S01]  /*6230*/  FMUL R19, R47.reuse, R19 ;  /* 0x000000132f137220 */ /* 0x040fe20000400000 */
[----:B------:R-:W-:Y:S01]  /*6240*/  FMUL R23, R47, R23 ;  /* 0x000000172f177220 */ /* 0x000fe20000400000 */
[C---:B------:R-:W-:Y:S01]  /*6250*/  FFMA R9, R49.reuse, R2, R9 ;  /* 0x0000000231097223 */ /* 0x040fe20000000009 */
[C---:B------:R-:W-:Y:S01]  /*6260*/  FFMA R10, R49.reuse, R3, R10 ;  /* 0x00000003310a7223 */ /* 0x040fe2000000000a */
[----:B------:R-:W-:Y:S01]  /*6270*/  FFMA R15, R49, R0, R15 ;  /* 0x00000000310f7223 */ /* 0x000fe2000000000f */
[--C-:B------:R-:W-:Y:S02]  /*6280*/  HADD2.F32 R2, -RZ, R62.reuse.H0_H0 ;  /* 0x2000003eff027230 */ /* 0x100fe40000004100 */
[----:B------:R-:W-:Y:S01]  /*6290*/  FMUL R27, R47, R27 ;  /* 0x0000001b2f1b7220 */ /* 0x000fe20000400000 */
[----:B------:R-:W-:Y:S01]  /*62a0*/  HADD2.F32 R0, -RZ, R62.H1_H1 ;  /* 0x3000003eff007230 */ /* 0x000fe20000004100 */
[----:B------:R-:W-:Y:S01]  /*62b0*/  F2FP.F16.F32.PACK_AB R54, R5, R4 ;  /* 0x000000040536723e */ /* 0x000fe200000000ff */
[--C-:B------:R-:W-:Y:S02]  /*62c0*/  HADD2.F32 R3, -RZ, R63.reuse.H0_H0 ;  /* 0x2000003fff037230 */ /* 0x100fe40000004100 */
[C---:B------:R-:W-:Y:S01]  /*62d0*/  FFMA R12, R49.reuse, R2, R12 ;  /* 0x00000002310c7223 */ /* 0x040fe2000000000c */
[--C-:B------:R-:W-:Y:S02]  /*62e0*/  HADD2.F32 R2, -RZ, R68.reuse.H0_H0 ;  /* 0x20000044ff027230 */ /* 0x100fe40000004100 */
[C---:B------:R-:W-:Y:S01]  /*62f0*/  FFMA R13, R49.reuse, R0, R13 ;  /* 0x00000000310d7223 */ /* 0x040fe2000000000d */
[----:B------:R-:W-:Y:S02]  /*6300*/  HADD2.F32 R0, -RZ, R63.H1_H1 ;  /* 0x3000003fff007230 */ /* 0x000fe40000004100 */
[----:B------:R-:W-:Y:S01]  /*6310*/  FFMA R14, R49, R3, R14 ;  /* 0x00000003310e7223 */ /* 0x000fe2000000000e */
[----:B------:R-:W-:Y:S01]  /*6320*/  HADD2.F32 R3, -RZ, R68.H1_H1 ;  /* 0x30000044ff037230 */ /* 0x000fe20000004100 */
[----:B------:R-:W-:Y:S01]  /*6330*/  F2FP.F16.F32.PACK_AB R55, R11, R6 ;  /* 0x000000060b37723e */ /* 0x000fe200000000ff */
[----:B------:R-:W-:Y:S01]  /*6340*/  FMUL R31, R47, R31 ;  /* 0x0000001f2f1f7220 */ /* 0x000fe20000400000 */
[C---:B------:R-:W-:Y:S01]  /*6350*/  FFMA R19, R49.reuse, R0, R19 ;  /* 0x0000000031137223 */ /* 0x040fe20000000013 */
[--C-:B------:R-:W-:Y:S02]  /*6360*/  HADD2.F32 R0, -RZ, R69.reuse.H0_H0 ;  /* 0x20000045ff007230 */ /* 0x100fe40000004100 */
[C---:B------:R-:W-:Y:S01]  /*6370*/  FFMA R16, R49.reuse, R2, R16 ;  /* 0x0000000231107223 */ /* 0x040fe20000000010 */
[----:B------:R1:W-:Y:S01]  /*6380*/  STS.128 [R100], R52 ;  /* 0x0000003464007388 */ /* 0x0003e20000000c00 */
[C---:B------:R-:W-:Y:S01]  /*6390*/  FFMA R17, R49.reuse, R3, R17 ;  /* 0x0000000331117223 */ /* 0x040fe20000000011 */
[----:B------:R-:W-:Y:S02]  /*63a0*/  HADD2.F32 R2, -RZ, R69.H1_H1 ;  /* 0x30000045ff027230 */ /* 0x000fe40000004100 */
[----:B------:R-:W-:Y:S01]  /*63b0*/  FFMA R18, R49, R0, R18 ;  /* 0x0000000031127223 */ /* 0x000fe20000000012 */
[--C-:B------:R-:W-:Y:S01]  /*63c0*/  HADD2.F32 R0, -RZ, R70.reuse.H0_H0 ;  /* 0x20000046ff007230 */ /* 0x100fe20000004100 */
[----:B------:R-:W-:Y:S01]  /*63d0*/  F2FP.F16.F32.PACK_AB R8, R9, R8 ;  /* 0x000000080908723e */ /* 0x000fe200000000ff */
[--C-:B------:R-:W-:Y:S02]  /*63e0*/  HADD2.F32 R3, -RZ, R71.reuse.H0_H0 ;  /* 0x20000047ff037230 */ /* 0x100fe40000004100 */
[C---:B------:R-:W-:Y:S01]  /*63f0*/  FFMA R23, R49.reuse, R2, R23 ;  /* 0x0000000231177223 */ /* 0x040fe20000000017 */
[----:B------:R-:W-:Y:S02]  /*6400*/  HADD2.F32 R2, -RZ, R70.H1_H1 ;  /* 0x30000046ff027230 */ /* 0x000fe40000004100 */
[----:B------:R-:W-:Y:S01]  /*6410*/  FFMA R20, R49, R0, R20 ;  /* 0x0000000031147223 */ /* 0x000fe20000000014 */
[----:B------:R-:W-:Y:S01]  /*6420*/  HADD2.F32 R0, -RZ, R71.H1_H1 ;  /* 0x30000047ff007230 */ /* 0x000fe20000004100 */
[----:B------:R-:W-:Y:S01]  /*6430*/  F2FP.F16.F32.PACK_AB R9, R15, R10 ;  /* 0x0000000a0f09723e */ /* 0x000fe200000000ff */
[----:B------:R-:W-:Y:S02]  /*6440*/  HADD2.F32 R4, -RZ, R79.H0_H0 ;  /* 0x2000004fff047230 */ /* 0x000fe40000004100 */
[C---:B------:R-:W-:Y:S01]  /*6450*/  FFMA R21, R49.reuse, R2, R21 ;  /* 0x0000000231157223 */ /* 0x040fe20000000015 */
[C---:B------:R-:W-:Y:S01]  /*6460*/  FFMA R22, R49.reuse, R3, R22 ;  /* 0x0000000331167223 */ /* 0x040fe20000000016 */
[----:B------:R-:W-:Y:S01]  /*6470*/  FFMA R27, R49, R0, R27 ;  /* 0x00000000311b7223 */ /* 0x000fe2000000001b */
[--C-:B------:R-:W-:Y:S01]  /*6480*/  HADD2.F32 R2, -RZ, R76.reuse.H0_H0 ;  /* 0x2000004cff027230 */ /* 0x100fe20000004100 */
[----:B------:R-:W-:Y:S01]  /*6490*/  F2FP.F16.F32.PACK_AB R10, R13, R12 ;  /* 0x0000000c0d0a723e */ /* 0x000fe200000000ff */
[----:B------:R-:W-:Y:S01]  /*64a0*/  HADD2.F32 R0, -RZ, R76.H1_H1 ;  /* 0x3000004cff007230 */ /* 0x000fe20000004100 */
[----:B------:R-:W-:Y:S01]  /*64b0*/  F2FP.F16.F32.PACK_AB R11, R19, R14 ;  /* 0x0000000e130b723e */ /* 0x000fe200000000ff */
[--C-:B------:R-:W-:Y:S02]  /*64c0*/  HADD2.F32 R3, -RZ, R77.reuse.H0_H0 ;  /* 0x2000004dff037230 */ /* 0x100fe40000004100 */
[C---:B------:R-:W-:Y:S01]  /*64d0*/  FFMA R24, R49.reuse, R2, R24 ;  /* 0x0000000231187223 */ /* 0x040fe20000000018 */
[--C-:B------:R-:W-:Y:S02]  /*64e0*/  HADD2.F32 R2, -RZ, R78.reuse.H0_H0 ;  /* 0x2000004eff027230 */ /* 0x100fe40000004100 */
[C---:B------:R-:W-:Y:S01]  /*64f0*/  FFMA R25, R49.reuse, R0, R25 ;  /* 0x0000000031197223 */ /* 0x040fe20000000019 */
[----:B------:R1:W-:Y:S01]  /*6500*/  STS.128 [R99+0x10], R8 ;  /* 0x0000100863007388 */ /* 0x0003e20000000c00 */
[----:B------:R-:W-:Y:S02]  /*6510*/  HADD2.F32 R0, -RZ, R77.H1_H1 ;  /* 0x3000004dff007230 */ /* 0x000fe40000004100 */
[----:B------:R-:W-:Y:S01]  /*6520*/  FFMA R26, R49, R3, R26 ;  /* 0x00000003311a7223 */ /* 0x000fe2000000001a */
[----:B------:R-:W-:Y:S01]  /*6530*/  HADD2.F32 R3, -RZ, R78.H1_H1 ;  /* 0x3000004eff037230 */ /* 0x000fe20000004100 */
[----:B------:R-:W-:Y:S01]  /*6540*/  F2FP.F16.F32.PACK_AB R16, R17, R16 ;  /* 0x000000101110723e */ /* 0x000fe200000000ff */
[----:B------:R-:W-:Y:S01]  /*6550*/  HADD2.F32 R5, -RZ, R79.H1_H1 ;  /* 0x3000004fff057230 */ /* 0x000fe20000004100 */
[----:B------:R-:W-:Y:S01]  /*6560*/  F2FP.F16.F32.PACK_AB R17, R23, R18 ;  /* 0x000000121711723e */ /* 0x000fe200000000ff */
[----:B------:R-:W-:Y:S01]  /*6570*/  FFMA R31, R49, R0, R31 ;  /* 0x00000000311f7223 */ /* 0x000fe2000000001f */
[----:B------:R-:W-:Y:S01]  /*6580*/  FMUL R35, R47, R35 ;  /* 0x000000232f237220 */ /* 0x000fe20000400000 */
[----:B------:R-:W-:Y:S01]  /*6590*/  F2FP.F16.F32.PACK_AB R18, R21, R20 ;  /* 0x000000141512723e */ /* 0x000fe200000000ff */
[----:B------:R-:W-:Y:S01]  /*65a0*/  FFMA R28, R49, R2, R28 ;  /* 0x00000002311c7223 */ /* 0x000fe2000000001c */
[----:B------:R-:W-:Y:S01]  /*65b0*/  F2FP.F16.F32.PACK_AB R19, R27, R22 ;  /* 0x000000161b13723e */ /* 0x000fe200000000ff */
[C---:B------:R-:W-:Y:S01]  /*65c0*/  FFMA R29, R49.reuse, R3, R29 ;  /* 0x00000003311d7223 */ /* 0x040fe2000000001d */
[C---:B------:R-:W-:Y:S01]  /*65d0*/  FFMA R30, R49.reuse, R4, R30 ;  /* 0x00000004311e7223 */ /* 0x040fe2000000001e */
[----:B------:R-:W-:Y:S01]  /*65e0*/  FFMA R35, R49, R5, R35 ;  /* 0x0000000531237223 */ /* 0x000fe20000000023 */
[----:B------:R-:W-:Y:S01]  /*65f0*/  F2FP.F16.F32.PACK_AB R24, R25, R24 ;  /* 0x000000181918723e */ /* 0x000fe200000000ff */
[----:B------:R1:W-:Y:S01]  /*6600*/  STS.128 [R98+0x20], R16 ;  /* 0x0000201062007388 */ /* 0x0003e20000000c00 */
[----:B------:R-:W-:Y:S02]  /*6610*/  F2FP.F16.F32.PACK_AB R25, R31, R26 ;  /* 0x0000001a1f19723e */ /* 0x000fe400000000ff */
[----:B------:R-:W-:Y:S02]  /*6620*/  F2FP.F16.F32.PACK_AB R26, R29, R28 ;  /* 0x0000001c1d1a723e */ /* 0x000fe400000000ff */
[----:B------:R-:W-:Y:S05]  /*6630*/  F2FP.F16.F32.PACK_AB R27, R35, R30 ;  /* 0x0000001e231b723e */ /* 0x000fea00000000ff */
[----:B------:R1:W-:Y:S01]  /*6640*/  STS.128 [R106+0x30], R24 ;  /* 0x000030186a007388 */ /* 0x0003e20000000c00 */
[----:B------:R-:W-:Y:S01]  /*6650*/  @!PT LDS RZ, [RZ] ;  /* 0x00000000fffff984 */ /* 0x000fe20000000800 */
[----:B------:R-:W-:Y:S01]  /*6660*/  @!PT LDS RZ, [RZ] ;  /* 0x00000000fffff984 */ /* 0x000fe20000000800 */
[----:B------:R-:W-:Y:S01]  /*6670*/  @!PT LDS RZ, [RZ] ;  /* 0x00000000fffff984 */ /* 0x000fe20000000800 */
[----:B------:R-:W-:Y:S01]  /*6680*/  @!PT LDS RZ, [RZ] ;  /* 0x00000000fffff984 */ /* 0x000fe20000000800 */
[----:B------:R2:W-:Y:S07]  /*6690*/  MEMBAR.ALL.CTA ;  /* 0x0000000000007992 */ /* 0x0005ee0000008000 */
[----:B--2---:R-:W2:Y:S02]  /*66a0*/  FENCE.VIEW.ASYNC.S ;  /* 0x00000000000073c6 */ /* 0x004ea40000000000 */
[----:B--2---:R-:W-:Y:S06]  /*66b0*/  BAR.SYNC.DEFER_BLOCKING 0x1, 0x80 ;  /* 0x0042000000007b1d */ /* 0x004fec0000010000 */
[----:B------:R-:W-:Y:S05]  /*66c0*/  @P0 BRA `(.L_x_106) ;  /* 0x0000000000280947 */ /* 0x000fea0003800000 */
[----:B------:R-:W-:Y:S02]  /*66d0*/  UIADD3 UR4, UPT, UPT, UR48, 0x200, URZ ;  /* 0x0000020030047890 */ /* 0x000fe4000fffe0ff */
[----:B------:R-:W-:Y:S01]  /*66e0*/  UIADD3 UR6, UP0, UPT, UR52, 0x680, URZ ;  /* 0x0000068034067890 */ /* 0x000fe2000ff1e0ff */
[----:B------:R-:W-:Y:S03]  /*66f0*/  UMOV UR43, UR36 ;  /* 0x00000024002b7c82 */ /* 0x000fe60008000000 */
[----:B------:R-:W-:Y:S01]  /*6700*/  MOV R93, UR4 ;  /* 0x00000004005d7c02 */ /* 0x000fe20008000f00 */
[----:B------:R-:W-:Y:S03]  /*6710*/  UIADD3.X UR7, UPT, UPT, URZ, UR53, URZ, UP0, !UPT ;  /* 0x00000035ff077290 */ /* 0x000fe600087fe4ff */
[----:B------:R-:W-:Y:S11]  /*6720*/  R2UR UR40, R93 ;  /* 0x000000005d2872ca */ /* 0x000ff600000e0000 */
[----:B------:R-:W-:Y:S02]  /*6730*/  @!UPT UIADD3 URZ, UPT, UPT, URZ, URZ, URZ ;  /* 0x000000fffffff290 */ /* 0x000fe4000fffe0ff */
[----:B------:R2:W-:Y:S01]  /*6740*/  UTMASTG.3D [UR40], [UR6] ;  /* 0x00000028060073b5 */ /* 0x0005e20008010000 */
[----:B------:R0:W-:Y:S01]  /*6750*/  UTMACMDFLUSH ;  /* 0x00000000000079b7 */ /* 0x0001e20000000000 */
[----:B--2---:R-:W-:Y:S04]  /*6760*/  DEPBAR.LE SB0, 0x1 ;  /* 0x000080400000791a */ /* 0x004fe80000000000 */
.L_x_106:
[----:B------:R-:W-:Y:S05]  /*6770*/  BSYNC.RECONVERGENT B0 ;  /* 0x0000000000007941 */ /* 0x000fea0003800200 */
.L_x_105:
[----:B------:R-:W-:Y:S01]  /*6780*/  BAR.SYNC.DEFER_BLOCKING 0x1, 0x80 ;  /* 0x0042000000007b1d */ /* 0x000fe20000010000 */
[----:B------:R-:W-:Y:S01]  /*6790*/  ISETP.NE.AND P1, PT, R107, RZ, PT ;  /* 0x000000ff6b00720c */ /* 0x000fe20003f25270 */
[----:B------:R-:W-:Y:S01]  /*67a0*/  UISETP.NE.AND UP0, UPT, UR49, URZ, UPT ;  /* 0x000000ff3100728c */ /* 0x000fe2000bf05270 */
[----:B------:R-:W-:Y:S11]  /*67b0*/  LEA R2, R65, UR48, 0x3 ;  /* 0x0000003041027c11 */ /* 0x000ff6000f8e18ff */
[----:B------:R-:W-:Y:S01]  /*67c0*/  @P1 SHF.L.U32 R3, R97, 0x1f, RZ ;  /* 0x0000001f61031819 */ /* 0x000fe200000006ff */
[----:B------:R-:W-:Y:S06]  /*67d0*/  BRA.U !UP0, `(.L_x_107) ;  /* 0x0000000108247547 */ /* 0x000fec000b800000 */
[----:B------:R-:W-:Y:S01]  /*67e0*/  IMAD.U32 R4, RZ, RZ, UR51 ;  /* 0x00000033ff047e24 */ /* 0x000fe2000f8e00ff */
[----:B------:R-:W-:Y:S01]  /*67f0*/  MOV R0, UR37 ;  /* 0x0000002500007c02 */ /* 0x000fe20008000f00 */
[----:B------:R-:W-:Y:S03]  /*6800*/  UIADD3 UR51, UPT, UPT, UR51, 0x1, URZ ;  /* 0x0000000133337890 */ /* 0x000fe6000fffe0ff */
[----:B------:R-:W-:Y:S01]  /*6810*/  @P1 LEA R4, R4, UR48, 0x3 ;  /* 0x0000003004041c11 */ /* 0x000fe2000f8e18ff */
[----:B------:R-:W-:Y:S04]  /*6820*/  UISETP.NE.AND UP0, UPT, UR51, 0x4, UPT ;  /* 0x000000043300788c */ /* 0x000fe8000bf05270 */
[----:B------:R-:W-:Y:S01]  /*6830*/  @P1 VIADD R4, R4, 0x60 ;  /* 0x0000006004041836 */ /* 0x000fe20000000000 */
[----:B------:R-:W-:Y:S04]  /*6840*/  USEL UR51, UR51, URZ, UP0 ;  /* 0x000000ff33337287 */ /* 0x000fe80008000000 */
[----:B------:R-:W-:Y:S04]  /*6850*/  @P1 PRMT R0, R0, 0x654, R4 ;  /* 0x0000065400001816 */ /* 0x000fe80000000004 */
[----:B------:R2:W-:Y:S04]  /*6860*/  @P1 SYNCS.ARRIVE.TRANS64.RED.A1T0 RZ, [R0+URZ], RZ ;  /* 0x000000ff00ff19a7 */ /* 0x0005e800081004ff */
.L_x_107:
[----:B------:R-:W4:Y:S01]  /*6870*/  @P1 SYNCS.PHASECHK.TRANS64.TRYWAIT P0, [R2+URZ+0x40], R3 ;  /* 0x00004003020015a7 */ /* 0x000f2200080011ff */
[----:B------:R-:W-:Y:S01]  /*6880*/  BSSY B1, `(.L_x_108) ;  /* 0x0000016000017945 */ /* 0x000fe20003800000 */
[----:B----4-:R-:W-:Y:S03]  /*6890*/  @P1 SEL R66, RZ, 0x1, !P0 ;  /* 0x00000001ff421807 */ /* 0x010fe60004000000 */
[----:B------:R-:W-:Y:S05]  /*68a0*/  @!P1 BRA `(.L_x_109) ;  /* 0x00000000004c9947 */ /* 0x000fea0003800000 */
[----:B------:R-:W-:Y:S01]  /*68b0*/  ISETP.NE.AND P0, PT, R66, RZ, PT ;  /* 0x000000ff4200720c */ /* 0x000fe20003f05270 */
[----:B------:R-:W-:Y:S01]  /*68c0*/  BSSY B0, `(.L_x_110) ;  /* 0x000000b000007945 */ /* 0x000fe20003800000 */
[----:B------:R-:W-:Y:S11]  /*68d0*/  ISETP.NE.AND P1, PT, R67, RZ, PT ;  /* 0x000000ff4300720c */ /* 0x000ff60003f25270 */
[----:B------:R-:W-:Y:S02]  /*68e0*/  @!UPT UIADD3 URZ, UPT, UPT, URZ, URZ, URZ ;  /* 0x000000fffffff290 */ /* 0x000fe4000fffe0ff */
[C---:B------:R-:W-:Y:S01]  /*68f0*/  @P1 IMAD R6, R65.reuse, 0x2000, R100 ;  /* 0x0000200041061824 */ /* 0x040fe200078e0264 */
[C---:B------:R-:W-:Y:S01]  /*6900*/  @P1 LEA R4, R65.reuse, R98, 0xd ;  /* 0x0000006241041211 */ /* 0x040fe200078e68ff */
[C---:B------:R-:W-:Y:S02]  /*6910*/  @P1 IMAD R5, R65.reuse, 0x2000, R99 ;  /* 0x0000200041051824 */ /* 0x040fe400078e0263 */
[----:B------:R-:W-:Y:S01]  /*6920*/  @P1 IMAD R3, R65, 0x2000, R106 ;  /* 0x0000200041031824 */ /* 0x000fe200078e026a */
[----:B------:R-:W-:Y:S06]  /*6930*/  @P0 BRA `(.L_x_111) ;  /* 0x00000000000c0947 */ /* 0x000fec0003800000 */
[----:B--2---:R-:W-:Y:S04]  /*6940*/  SHF.L.U32 R0, R97, 0x1f, RZ ;  /* 0x0000001f61007819 */ /* 0x004fe800000006ff */
[----:B------:R-:W2:Y:S02]  /*6950*/  SYNCS.PHASECHK.TRANS64.TRYWAIT P0, [R2+URZ+0x40], R0 ;  /* 0x00004000020075a7 */ /* 0x000ea400080011ff */
[----:B--2---:R-:W-:Y:S05]  /*6960*/  @!P0 BRA `(.L_x_112) ;  /* 0x0000003000648947 */ /* 0x004fea0003800000 */
.L_x_111:
[----:B------:R-:W-:Y:S05]  /*6970*/  BSYNC B0 ;  /* 0x0000000000007941 */ /* 0x000fea0003800000 */
.L_x_110:
[----:B------:R-:W-:Y:S02]  /*6980*/  ISETP.NE.AND P0, PT, R67, RZ, PT ;  /* 0x000000ff4300720c */ /* 0x000fe40003f05270 */
[----:B------:R-:W-:Y:S11]  /*6990*/  IADD3 R65, PT, PT, R65, 0x1, RZ ;  /* 0x0000000141417810 */ /* 0x000ff60007ffe0ff */
[----:B------:R4:W1:Y:S04]  /*69a0*/  @P0 LDS.128 R56, [R6] ;  /* 0x0000000006380984 */ /* 0x0008680000000c00 */
[----:B------:R4:W1:Y:S04]  /*69b0*/  @P0 LDS.128 R60, [R5+0x10] ;  /* 0x00001000053c0984 */ /* 0x0008680000000c00 */
[----:B------:R4:W1:Y:S04]  /*69c0*/  @P0 LDS.128 R68, [R4+0x20] ;  /* 0x0000200004440984 */ /* 0x0008680000000c00 */
[----:B------:R4:W1:Y:S02]  /*69d0*/  @P0 LDS.128 R76, [R3+0x30] ;  /* 0x00003000034c0984 */ /* 0x0008640000000c00 */
.L_x_109:
[----:B------:R-:W-:Y:S05]  /*69e0*/  BSYNC B1 ;  /* 0x0000000000017941 */ /* 0x000fea0003800000 */
.L_x_108:
[----:B--2---:R-:W-:Y:S05]  /*69f0*/  VIADD R0, R48, 0x20 ;  /* 0x0000002030007836 */ /* 0x004fea0000000000 */
[----:B------:R-:W-:Y:S04]  /*6a00*/  SHF.R.U32.HI R0, RZ, 0x15, R0 ;  /* 0x00000015ff007819 */ /* 0x000fe80000011600 */
[----:B------:R-:W-:Y:S11]  /*6a10*/  LOP3.LUT P0, RZ, R0, 0x3, R92, 0x48, !PT ;  /* 0x0000000300ff7812 */ /* 0x000ff6000780485c */
[----:B------:R-:W-:Y:S02]  /*6a20*/  @!UPT UIADD3 URZ, UPT, UPT, URZ, URZ, URZ ;  /* 0x000000fffffff290 */ /* 0x000fe4000fffe0ff */
[----:B------:R-:W-:Y:S05]  /*6a30*/  @!P0 BRA `(.L_x_113) ;  /* 0x0000000000408947 */ /* 0x000fea0003800000 */
[----:B------:R-:W2:Y:S01]  /*6a40*/  LDCU.64 UR8, c[0x4][0x70] ;  /* 0x01000e00ff0877ac */ /* 0x000ea20008000a00 */
[----:B----4-:R-:W-:Y:S01]  /*6a50*/  MOV R3, 0x0 ;  /* 0x0000000000037802 */ /* 0x010fe20000000f00 */
[----:B------:R-:W-:Y:S02]  /*6a60*/  HFMA2 R12, -RZ, RZ, 0, 5.9604644775390625e-08 ;  /* 0x00000001ff0c7431 */ /* 0x000fe400000001ff */
[----:B-1----:R-:W-:Y:S02]  /*6a70*/  IMAD.MOV.U32 R8, RZ, RZ, 0x192 ;  /* 0x00000192ff087424 */ /* 0x002fe400078e00ff */
[----:B------:R-:W-:Y:S01]  /*6a80*/  IMAD.MOV.U32 R13, RZ, RZ, RZ ;  /* 0x000000ffff0d7224 */ /* 0x000fe200078e00ff */
[----:B------:R-:W1:Y:S01]  /*6a90*/  LDCU.64 UR6, c[0x4][0x78] ;  /* 0x01000f00ff0677ac */ /* 0x000e620008000a00 */
[----:B------:R-:W4:Y:S01]  /*6aa0*/  LDC.64 R2, c[0x4][R3] ;  /* 0x0100000003027b82 */ /* 0x000f220000000a00 */
[----:B------:R-:W5:Y:S01]  /*6ab0*/  LDCU.64 UR4, c[0x4][0x10] ;  /* 0x01000200ff0477ac */ /* 0x000f620008000a00 */
[----:B--2---:R-:W-:Y:S01]  /*6ac0*/  MOV R5, UR9 ;  /* 0x0000000900057c02 */ /* 0x004fe20008000f00 */
[----:B------:R-:W-:Y:S01]  /*6ad0*/  IMAD.U32 R4, RZ, RZ, UR8 ;  /* 0x00000008ff047e24 */ /* 0x000fe2000f8e00ff */
[----:B-1----:R-:W-:Y:S01]  /*6ae0*/  MOV R7, UR7 ;  /* 0x0000000700077c02 */ /* 0x002fe20008000f00 */
[----:B------:R-:W-:Y:S01]  /*6af0*/  IMAD.U32 R6, RZ, RZ, UR6 ;  /* 0x00000006ff067e24 */ /* 0x000fe2000f8e00ff */
[----:B-----5:R-:W-:Y:S01]  /*6b00*/  MOV R11, UR5 ;  /* 0x00000005000b7c02 */ /* 0x020fe20008000f00 */
[----:B------:R-:W-:Y:S02]  /*6b10*/  IMAD.U32 R10, RZ, RZ, UR4 ;  /* 0x00000004ff0a7e24 */ /* 0x000fe4000f8e00ff */
[----:B------:R-:W-:Y:S07]  /*6b20*/  LEPC R20, `(.L_x_113) ;  /* 0x000000001014794e */ /* 0x000fee0000000000 */
[----:B---34-:R-:W-:Y:S05]  /*6b30*/  CALL.ABS.NOINC R2 ;  /* 0x0000000002007343 */ /* 0x018fea0003c00000 */
.L_x_113:
[----:B------:R-:W-:Y:S05]  /*6b40*/  WARPSYNC.ALL ;  /* 0x0000000000007948 */ /* 0x000fea0003800000 */
[----:B------:R-:W-:Y:S01]  /*6b50*/  R2UR UR4, R48 ;  /* 0x00000000300472ca */ /* 0x000fe200000e0000 */
[--C-:B-1--4-:R-:W-:Y:S01]  /*6b60*/  HADD2.F32 R3, -RZ, R56.reuse.H0_H0 ;  /* 0x20000038ff037230 */ /* 0x112fe20000004100 */
[----:B------:R-:W-:Y:S01]  /*6b70*/  ISETP.NE.AND P6, PT, R107, RZ, PT ;  /* 0x000000ff6b00720c */ /* 0x000fe20003fc5270 */
[--C-:B------:R-:W-:Y:S01]  /*6b80*/  HADD2.F32 R51, -RZ, R57.reuse.H1_H1 ;  /* 0x30000039ff337230 */ /* 0x100fe20000004100 */
[----:B------:R-:W-:Y:S01]  /*6b90*/  MOV R50, UR51 ;  /* 0x0000003300327c02 */ /* 0x000fe20008000f00 */
[----:B------:R-:W-:Y:S01]  /*6ba0*/  BSSY.RECONVERGENT B0, `(.L_x_114) ;  /* 0x000008c000007945 */ /* 0x000fe20003800200 */
[----:B------:R-:W-:Y:S02]  /*6bb0*/  MOV R72, UR37 ;  /* 0x0000002500487c02 */ /* 0x000fe40008000f00 */
[----:B------:R-:W-:Y:S05]  /*6bc0*/  ISETP.NE.AND P0, PT, R102, RZ, PT ;  /* 0x000000ff6600720c */ /* 0x000fea0003f05270 */
[----:B------:R-:W1:Y:S02]  /*6bd0*/  LDTM.x32 R4, tmem[UR4+0x20] ;  /* 0x00002004000479ee */ /* 0x000e6400082c0000 */
[----:B------:R-:W-:Y:S04]  /*6be0*/  @P6 LEA R50, R50, UR48, 0x3 ;  /* 0x0000003032326c11 */ /* 0x000fe8000f8e18ff */
[----:B------:R-:W-:Y:S04]  /*6bf0*/  @P6 IADD3 R50, PT, PT, R50, 0x60, RZ ;  /* 0x0000006032326810 */ /* 0x000fe80007ffe0ff */
[----:B------:R-:W-:Y:S01]  /*6c00*/  @P6 PRMT R72, R72, 0x654, R50 ;  /* 0x0000065448486816 */ /* 0x000fe20000000032 */
[----:B------:R-:W-:Y:S02]  /*6c10*/  HADD2.F32 R50, -RZ, R57.H0_H0 ;  /* 0x20000039ff327230 */ /* 0x000fe40000004100 */
[C---:B-1----:R-:W-:Y:S01]  /*6c20*/  FMUL R0, R47.reuse, R4 ;  /* 0x000000042f007220 */ /* 0x042fe20000400000 */
[----:B------:R-:W-:Y:S02]  /*6c30*/  HADD2.F32 R4, -RZ, R56.H1_H1 ;  /* 0x30000038ff047230 */ /* 0x000fe40000004100 */
[C---:B------:R-:W-:Y:S01]  /*6c40*/  FMUL R2, R47.reuse, R5 ;  /* 0x000000052f027220 */ /* 0x040fe20000400000 */
[----:B------:R-:W-:Y:S01]  /*6c50*/  FMUL R7, R47, R7 ;  /* 0x000000072f077220 */ /* 0x000fe20000400000 */
[----:B------:R-:W-:Y:S01]  /*6c60*/  FFMA R0, R49, R3, R0 ;  /* 0x0000000331007223 */ /* 0x000fe20000000000 */
[----:B------:R-:W-:Y:S01]  /*6c70*/  FMUL R3, R47, R6 ;  /* 0x000000062f037220 */ /* 0x000fe20000400000 */
[----:B------:R-:W-:Y:S01]  /*6c80*/  FFMA R2, R49, R4, R2 ;  /* 0x0000000431027223 */ /* 0x000fe20000000002 */
[C---:B------:R-:W-:Y:S01]  /*6c90*/  FMUL R4, R47.reuse, R8 ;  /* 0x000000082f047220 */ /* 0x040fe20000400000 */
[----:B------:R-:W-:Y:S01]  /*6ca0*/  FMUL R8, R47, R12 ;  /* 0x0000000c2f087220 */ /* 0x000fe20000400000 */
[----:B------:R-:W-:Y:S01]  /*6cb0*/  FFMA R3, R49, R50, R3 ;  /* 0x0000003231037223 */ /* 0x000fe20000000003 */
[C---:B------:R-:W-:Y:S01]  /*6cc0*/  FMUL R12, R47.reuse, R16 ;  /* 0x000000102f0c7220 */ /* 0x040fe20000400000 */
[C---:B------:R-:W-:Y:S01]  /*6cd0*/  FMUL R16, R47.reuse, R20 ;  /* 0x000000142f107220 */ /* 0x040fe20000400000 */
[C---:B------:R-:W-:Y:S01]  /*6ce0*/  FMUL R20, R47.reuse, R24 ;  /* 0x000000182f147220 */ /* 0x040fe20000400000 */
[C---:B------:R-:W-:Y:S01]  /*6cf0*/  FMUL R24, R47.reuse, R28 ;  /* 0x0000001c2f187220 */ /* 0x040fe20000400000 */
[C---:B------:R-:W-:Y:S01]  /*6d00*/  FMUL R28, R47.reuse, R32 ;  /* 0x000000202f1c7220 */ /* 0x040fe20000400000 */
[--C-:B------:R-:W-:Y:S01]  /*6d10*/  HADD2.F32 R32, -RZ, R58.reuse.H0_H0 ;  /* 0x2000003aff207230 */ /* 0x100fe20000004100 */
[----:B------:R-:W-:Y:S01]  /*6d20*/  F2FP.F16.F32.PACK_AB R52, R2, R0 ;  /* 0x000000000234723e */ /* 0x000fe200000000ff */
[----:B------:R-:W-:Y:S02]  /*6d30*/  HADD2.F32 R0, -RZ, R58.H1_H1 ;  /* 0x3000003aff007230 */ /* 0x000fe40000004100 */
[----:B------:R-:W-:Y:S01]  /*6d40*/  FMUL R5, R47, R9 ;  /* 0x000000092f057220 */ /* 0x000fe20000400000 */
[--C-:B------:R-:W-:Y:S02]  /*6d50*/  HADD2.F32 R2, -RZ, R59.reuse.H0_H0 ;  /* 0x2000003bff027230 */ /* 0x100fe40000004100 */
[C---:B------:R-:W-:Y:S01]  /*6d60*/  FFMA R7, R49.reuse, R51, R7 ;  /* 0x0000003331077223 */ /* 0x040fe20000000007 */
[C---:B------:R-:W-:Y:S01]  /*6d70*/  FFMA R4, R49.reuse, R32, R4 ;  /* 0x0000002031047223 */ /* 0x040fe20000000004 */
[----:B------:R-:W-:Y:S02]  /*6d80*/  HADD2.F32 R32, -RZ, R59.H1_H1 ;  /* 0x3000003bff207230 */ /* 0x000fe40000004100 */
[----:B------:R-:W-:Y:S01]  /*6d90*/  FFMA R5, R49, R0, R5 ;  /* 0x0000000031057223 */ /* 0x000fe20000000005 */
[--C-:B------:R-:W-:Y:S01]  /*6da0*/  HADD2.F32 R0, -RZ, R60.reuse.H0_H0 ;  /* 0x2000003cff007230 */ /* 0x100fe20000004100 */
[----:B------:R-:W-:Y:S01]  /*6db0*/  F2FP.F16.F32.PACK_AB R53, R7, R3 ;  /* 0x000000030735723e */ /* 0x000fe200000000ff */
[----:B------:R-:W-:Y:S01]  /*6dc0*/  FMUL R6, R47, R10 ;  /* 0x0000000a2f067220 */ /* 0x000fe20000400000 */
[--C-:B------:R-:W-:Y:S01]  /*6dd0*/  HADD2.F32 R3, -RZ, R61.reuse.H0_H0 ;  /* 0x2000003dff037230 */ /* 0x100fe20000004100 */
[----:B------:R-:W-:Y:S01]  /*6de0*/  F2FP.F16.F32.PACK_AB R54, R5, R4 ;  /* 0x000000040536723e */ /* 0x000fe200000000ff */
[----:B------:R-:W-:Y:S01]  /*6df0*/  FMUL R11, R47, R11 ;  /* 0x0000000b2f0b7220 */ /* 0x000fe20000400000 */
[----:B------:R-:W-:Y:S01]  /*6e00*/  FFMA R6, R49, R2, R6 ;  /* 0x0000000231067223 */ /* 0x000fe20000000006 */
[----:B------:R-:W-:Y:S02]  /*6e10*/  HADD2.F32 R2, -RZ, R60.H1_H1 ;  /* 0x3000003cff027230 */ /* 0x000fe40000004100 */
[----:B------:R-:W-:Y:S01]  /*6e20*/  FMUL R9, R47, R13 ;  /* 0x0000000d2f097220 */ /* 0x000fe20000400000 */
[C---:B------:R-:W-:Y:S01]  /*6e30*/  FFMA R11, R49.reuse, R32, R11 ;  /* 0x00000020310b7223 */ /* 0x040fe2000000000b */
[----:B------:R-:W-:Y:S01]  /*6e40*/  FFMA R8, R49, R0, R8 ;  /* 0x0000000031087223 */ /* 0x000fe20000000008 */
[C---:B------:R-:W-:Y:S01]  /*6e50*/  FMUL R10, R47.reuse, R14 ;  /* 0x0000000e2f0a7220 */ /* 0x040fe20000400000 */
[----:B------:R-:W-:Y:S02]  /*6e60*/  HADD2.F32 R0, -RZ, R61.H1_H1 ;  /* 0x3000003dff007230 */ /* 0x000fe40000004100 */
[----:B------:R-:W-:Y:S01]  /*6e70*/  FMUL R15, R47, R15 ;  /* 0x0000000f2f0f7220 */ /* 0x000fe20000400000 */
[C---:B------:R-:W-:Y:S01]  /*6e80*/  FFMA R9, R49.reuse, R2, R9 ;  /* 0x0000000231097223 */ /* 0x040fe20000000009 */
[C---:B------:R-:W-:Y:S01]  /*6e90*/  FFMA R10, R49.reuse, R3, R10 ;  /* 0x00000003310a7223 */ /* 0x040fe2000000000a */
[--C-:B------:R-:W-:Y:S02]  /*6ea0*/  HADD2.F32 R2, -RZ, R62.reuse.H0_H0 ;  /* 0x2000003eff027230 */ /* 0x100fe40000004100 */
[----:B------:R-:W-:Y:S01]  /*6eb0*/  FFMA R15, R49, R0, R15 ;  /* 0x00000000310f7223 */ /* 0x000fe2000000000f */
[----:B------:R-:W-:Y:S02]  /*6ec0*/  HADD2.F32 R3, -RZ, R62.H1_H1 ;  /* 0x3000003eff037230 */ /* 0x000fe40000004100 */
[C---:B------:R-:W-:Y:S01]  /*6ed0*/  FMUL R13, R47.reuse, R17 ;  /* 0x000000112f0d7220 */ /* 0x040fe20000400000 */
[--C-:B------:R-:W-:Y:S02]  /*6ee0*/  HADD2.F32 R0, -RZ, R63.reuse.H0_H0 ;  /* 0x2000003fff007230 */ /* 0x100fe40000004100 */
[----:B------:R-:W-:Y:S01]  /*6ef0*/  FMUL R14, R47, R18 ;  /* 0x000000122f0e7220 */ /* 0x000fe20000400000 */
[C---:B------:R-:W-:Y:S01]  /*6f00*/  FFMA R12, R49.reuse, R2, R12 ;  /* 0x00000002310c7223 */ /* 0x040fe2000000000c */
[C---:B------:R-:W-:Y:S01]  /*6f10*/  FFMA R13, R49.reuse, R3, R13 ;  /* 0x00000003310d7223 */ /* 0x040fe2000000000d */
[----:B------:R-:W-:Y:S02]  /*6f20*/  HADD2.F32 R2, -RZ, R63.H1_H1 ;  /* 0x3000003fff027230 */ /* 0x000fe40000004100 */
[----:B------:R-:W-:Y:S01]  /*6f30*/  FFMA R14, R49, R0, R14 ;  /* 0x00000000310e7223 */ /* 0x000fe2000000000e */
[C---:B------:R-:W-:Y:S01]  /*6f40*/  FMUL R19, R47.reuse, R19 ;  /* 0x000000132f137220 */ /* 0x040fe20000400000 */
[--C-:B------:R-:W-:Y:S02]  /*6f50*/  HADD2.F32 R0, -RZ, R68.reuse.H0_H0 ;  /* 0x20000044ff007230 */ /* 0x100fe40000004100 */
[----:B------:R-:W-:Y:S01]  /*6f60*/  FMUL R17, R47, R21 ;  /* 0x000000152f117220 */ /* 0x000fe20000400000 */
[--C-:B------:R-:W-:Y:S02]  /*6f70*/  HADD2.F32 R3, -RZ, R69.reuse.H0_H0 ;  /* 0x20000045ff037230 */ /* 0x100fe40000004100 */
[C---:B------:R-:W-:Y:S01]  /*6f80*/  FFMA R19, R49.reuse, R2, R19 ;  /* 0x0000000231137223 */ /* 0x040fe20000000013 */
[----:B------:R-:W-:Y:S02]  /*6f90*/  HADD2.F32 R2, -RZ, R68.H1_H1 ;  /* 0x30000044ff027230 */ /* 0x000fe40000004100 */
        /* <DEDUP_REMOVED lines=9> */
[----:B------:R-:W-:Y:S01]  /*7030*/  FMUL R21, R47, R25 ;  /* 0x000000192f157220 */ /* 0x000fe20000400000 */
[----:B------:R-:W-:Y:S01]  /*7040*/  F2FP.F16.F32.PACK_AB R55, R11, R6 ;  /* 0x000000060b37723e */ /* 0x000fe200000000ff */
[--C-:B------:R-:W-:Y:S02]  /*7050*/  HADD2.F32 R3, -RZ, R71.reuse.H0_H0 ;  /* 0x20000047ff037230 */ /* 0x100fe40000004100 */
[----:B------:R-:W-:Y:S01]  /*7060*/  FMUL R22, R47, R26 ;  /* 0x0000001a2f167220 */ /* 0x000fe20000400000 */
[C---:B------:R-:W-:Y:S01]  /*7070*/  FFMA R20, R49.reuse, R2, R20 ;  /* 0x0000000231147223 */ /* 0x040fe20000000014 */
[C---:B------:R-:W-:Y:S01]  /*7080*/  FFMA R21, R49.reuse, R0, R21 ;  /* 0x0000000031157223 */ /* 0x040fe20000000015 */
[----:B------:R1:W-:Y:S01]  /*7090*/  STS.128 [R100+0x2000], R52 ;  /* 0x0020003464007388 */ /* 0x0003e20000000c00 */
[----:B------:R-:W-:Y:S02]  /*70a0*/  HADD2.F32 R0, -RZ, R71.H1_H1 ;  /* 0x30000047ff007230 */ /* 0x000fe40000004100 */
[----:B------:R-:W-:Y:S01]  /*70b0*/  FFMA R22, R49, R3, R22 ;  /* 0x0000000331167223 */ /* 0x000fe20000000016 */
[----:B------:R-:W-:Y:S01]  /*70c0*/  FMUL R27, R47, R27 ;  /* 0x0000001b2f1b7220 */ /* 0x000fe20000400000 */
[--C-:B------:R-:W-:Y:S01]  /*70d0*/  HADD2.F32 R2, -RZ, R76.reuse.H0_H0 ;  /* 0x2000004cff027230 */ /* 0x100fe20000004100 */
[----:B------:R-:W-:Y:S01]  /*70e0*/  F2FP.F16.F32.PACK_AB R8, R9, R8 ;  /* 0x000000080908723e */ /* 0x000fe200000000ff */
[----:B------:R-:W-:Y:S01]  /*70f0*/  HADD2.F32 R3, -RZ, R76.H1_H1 ;  /* 0x3000004cff037230 */ /* 0x000fe20000004100 */
[----:B------:R-:W-:Y:S01]  /*7100*/  F2FP.F16.F32.PACK_AB R9, R15, R10 ;  /* 0x0000000a0f09723e */ /* 0x000fe200000000ff */
[----:B------:R-:W-:Y:S01]  /*7110*/  FMUL R25, R47, R29 ;  /* 0x0000001d2f197220 */ /* 0x000fe20000400000 */
[--C-:B------:R-:W-:Y:S01]  /*7120*/  HADD2.F32 R4, -RZ, R77.reuse.H0_H0 ;  /* 0x2000004dff047230 */ /* 0x100fe20000004100 */
[----:B------:R-:W-:Y:S01]  /*7130*/  F2FP.F16.F32.PACK_AB R10, R13, R12 ;  /* 0x0000000c0d0a723e */ /* 0x000fe200000000ff */
[----:B------:R-:W-:Y:S01]  /*7140*/  FMUL R26, R47, R30 ;  /* 0x0000001e2f1a7220 */ /* 0x000fe20000400000 */
[----:B------:R-:W-:Y:S01]  /*7150*/  F2FP.F16.F32.PACK_AB R11, R19, R14 ;  /* 0x0000000e130b723e */ /* 0x000fe200000000ff */
[C---:B------:R-:W-:Y:S01]  /*7160*/  FFMA R27, R49.reuse, R0, R27 ;  /* 0x00000000311b7223 */ /* 0x040fe2000000001b */
[C---:B------:R-:W-:Y:S01]  /*7170*/  FFMA R24, R49.reuse, R2, R24 ;  /* 0x0000000231187223 */ /* 0x040fe20000000018 */
[----:B------:R-:W-:Y:S02]  /*7180*/  HADD2.F32 R0, -RZ, R77.H1_H1 ;  /* 0x3000004dff007230 */ /* 0x000fe40000004100 */
[----:B------:R-:W-:Y:S01]  /*7190*/  FFMA R25, R49, R3, R25 ;  /* 0x0000000331197223 */ /* 0x000fe20000000019 */
[----:B------:R1:W-:Y:S01]  /*71a0*/  STS.128 [R99+0x2010], R8 ;  /* 0x0020100863007388 */ /* 0x0003e20000000c00 */
[----:B------:R-:W-:Y:S01]  /*71b0*/  FMUL R31, R47, R31 ;  /* 0x0000001f2f1f7220 */ /* 0x000fe20000400000 */
[--C-:B------:R-:W-:Y:S02]  /*71c0*/  HADD2.F32 R2, -RZ, R78.reuse.H0_H0 ;  /* 0x2000004eff027230 */ /* 0x100fe40000004100 */
[----:B------:R-:W-:Y:S01]  /*71d0*/  FFMA R26, R49, R4, R26 ;  /* 0x00000004311a7223 */ /* 0x000fe2000000001a */
[----:B------:R-:W-:Y:S02]  /*71e0*/  HADD2.F32 R3, -RZ, R78.H1_H1 ;  /* 0x3000004eff037230 */ /* 0x000fe40000004100 */
[----:B------:R-:W-:Y:S01]  /*71f0*/  FMUL R29, R47, R33 ;  /* 0x000000212f1d7220 */ /* 0x000fe20000400000 */
[--C-:B------:R-:W-:Y:S01]  /*7200*/  HADD2.F32 R4, -RZ, R79.reuse.H0_H0 ;  /* 0x2000004fff047230 */ /* 0x100fe20000004100 */
[----:B------:R-:W-:Y:S01]  /*7210*/  F2FP.F16.F32.PACK_AB R16, R17, R16 ;  /* 0x000000101110723e */ /* 0x000fe200000000ff */
[----:B------:R-:W-:Y:S01]  /*7220*/  FMUL R30, R47, R34 ;  /* 0x000000222f1e7220 */ /* 0x000fe20000400000 */
        /* <DEDUP_REMOVED lines=14> */
[----:B------:R-:W-:Y:S02]  /*7310*/  F2FP.F16.F32.PACK_AB R27, R35, R30 ;  /* 0x0000001e231b723e */ /* 0x000fe400000000ff */
[----:B------:R-:W-:Y:S02]  /*7320*/  LEA R0, R65, UR48, 0x3 ;  /* 0x0000003041007c11 */ /* 0x000fe4000f8e18ff */
[----:B------:R-:W-:Y:S01]  /*7330*/  @P6 SHF.L.U32 R2, R97, 0x1f, RZ ;  /* 0x0000001f61026819 */ /* 0x000fe200000006ff */
        /* <DEDUP_REMOVED lines=9> */
[----:B------:R-:W-:Y:S02]  /*73d0*/  UIADD3 UR8, UP0, UPT, UR52, 0x680, URZ ;  /* 0x0000068034087890 */ /* 0x000fe4000ff1e0ff */
[----:B------:R-:W-:Y:S02]  /*73e0*/  UIADD3 UR5, UPT, UPT, UR41, 0x20, URZ ;  /* 0x0000002029057890 */ /* 0x000fe4000fffe0ff */
[----:B------:R-:W-:Y:S02]  /*73f0*/  UIADD3 UR4, UPT, UPT, UR48, 0x2200, URZ ;  /* 0x0000220030047890 */ /* 0x000fe4000fffe0ff */
[----:B------:R-:W-:Y:S01]  /*7400*/  UIADD3.X UR9, UPT, UPT, URZ, UR53, URZ, UP0, !UPT ;  /* 0x00000035ff097290 */ /* 0x000fe200087fe4ff */
[----:B------:R-:W-:Y:S01]  /*7410*/  UMOV UR6, UR42 ;  /* 0x0000002a00067c82 */ /* 0x000fe20008000000 */
[----:B------:R-:W-:Y:S07]  /*7420*/  UMOV UR7, UR36 ;  /* 0x0000002400077c82 */ /* 0x000fee0008000000 */
[----:B------:R2:W-:Y:S01]  /*7430*/  UTMASTG.3D [UR4], [UR8] ;  /* 0x00000004080073b5 */ /* 0x0005e20008010000 */
[----:B------:R0:W-:Y:S01]  /*7440*/  UTMACMDFLUSH ;  /* 0x00000000000079b7 */ /* 0x0001e20000000000 */
[----:B--2---:R-:W-:Y:S04]  /*7450*/  DEPBAR.LE SB0, 0x1 ;  /* 0x000080400000791a */ /* 0x004fe80000000000 */
.L_x_115:
[----:B------:R-:W-:Y:S05]  /*7460*/  BSYNC.RECONVERGENT B0 ;  /* 0x0000000000007941 */ /* 0x000fea0003800200 */
.L_x_114:
[----:B------:R-:W-:Y:S01]  /*7470*/  BAR.SYNC.DEFER_BLOCKING 0x1, 0x80 ;  /* 0x0042000000007b1d */ /* 0x000fe20000010000 */
[----:B------:R-:W-:Y:S04]  /*7480*/  UIADD3 UR40, UPT, UPT, UR51, 0x1, URZ ;  /* 0x0000000133287890 */ /* 0x000fe8000fffe0ff */
[----:B------:R-:W-:Y:S04]  /*7490*/  UISETP.NE.AND UP0, UPT, UR40, 0x4, UPT ;  /* 0x000000042800788c */ /* 0x000fe8000bf05270 */
[----:B------:R-:W-:Y:S01]  /*74a0*/  USEL UR40, UR40, URZ, UP0 ;  /* 0x000000ff28287287 */ /* 0x000fe20008000000 */
[----:B------:R2:W-:Y:S01]  /*74b0*/  @P6 SYNCS.ARRIVE.TRANS64.RED.A1T0 RZ, [R72+URZ], RZ ;  /* 0x000000ff48ff69a7 */ /* 0x0005e200081004ff */
[----:B------:R-:W-:Y:S01]  /*74c0*/  BSSY B1, `(.L_x_116) ;  /* 0x0000017000017945 */ /* 0x000fe20003800000 */
[----:B------:R-:W4:Y:S02]  /*74d0*/  @P6 SYNCS.PHASECHK.TRANS64.TRYWAIT P0, [R0+URZ+0x40], R2 ;  /* 0x00004002000065a7 */ /* 0x000f2400080011ff */
[----:B----4-:R-:W-:Y:S01]  /*74e0*/  @P6 SEL R66, RZ, 0x1, !P0 ;  /* 0x00000001ff426807 */ /* 0x010fe20004000000 */
[----:B--2---:R-:W-:Y:S06]  /*74f0*/  @!P6 BRA `(.L_x_117) ;  /* 0x00000000004ce947 */ /* 0x004fec0003800000 */
        /* <DEDUP_REMOVED lines=9> */
[----:B------:R-:W-:Y:S04]  /*7590*/  SHF.L.U32 R6, R97, 0x1f, RZ ;  /* 0x0000001f61067819 */ /* 0x000fe800000006ff */
[----:B------:R-:W2:Y:S02]  /*75a0*/  SYNCS.PHASECHK.TRANS64.TRYWAIT P0, [R0+URZ+0x40], R6 ;  /* 0x00004006000075a7 */ /* 0x000ea400080011ff */
[----:B--2---:R-:W-:Y:S05]  /*75b0*/  @!P0 BRA `(.L_x_120) ;  /* 0x0000002400648947 */ /* 0x004fea0003800000 */
.L_x_119:
[----:B------:R-:W-:Y:S05]  /*75c0*/  BSYNC B0 ;  /* 0x0000000000007941 */ /* 0x000fea0003800000 */
.L_x_118:
[----:B------:R-:W-:Y:S02]  /*75d0*/  ISETP.NE.AND P0, PT, R67, RZ, PT ;  /* 0x000000ff4300720c */ /* 0x000fe40003f05270 */
[----:B------:R-:W-:Y:S11]  /*75e0*/  IADD3 R65, PT, PT, R65, 0x1, RZ ;  /* 0x0000000141417810 */ /* 0x000ff60007ffe0ff */
[----:B------:R4:W1:Y:S04]  /*75f0*/  @P0 LDS.128 R56, [R5] ;  /* 0x0000000005380984 */ /* 0x0008680000000c00 */
[----:B------:R4:W1:Y:S04]  /*7600*/  @P0 LDS.128 R60, [R4+0x10] ;  /* 0x00001000043c0984 */ /* 0x0008680000000c00 */
[----:B------:R4:W1:Y:S04]  /*7610*/  @P0 LDS.128 R68, [R3+0x20] ;  /* 0x0000200003440984 */ /* 0x0008680000000c00 */
[----:B------:R4:W1:Y:S02]  /*7620*/  @P0 LDS.128 R76, [R2+0x30] ;  /* 0x00003000024c0984 */ /* 0x0008640000000c00 */
.L_x_117:
[----:B------:R-:W-:Y:S05]  /*7630*/  BSYNC B1 ;  /* 0x0000000000017941 */ /* 0x000fea0003800000 */
.L_x_116:
        /* <DEDUP_REMOVED lines=21> */
.L_x_121:
        /* <DEDUP_REMOVED lines=146> */
.L_x_123:
[----:B------:R-:W-:Y:S05]  /*80b0*/  BSYNC.RECONVERGENT B0 ;  /* 0x0000000000007941 */ /* 0x000fea0003800200 */
.L_x_122:
        /* <DEDUP_REMOVED lines=21> */
.L_x_127:
[----:B------:R-:W-:Y:S05]  /*8210*/  BSYNC B0 ;  /* 0x0000000000007941 */ /* 0x000fea0003800000 */
.L_x_126:
[----:B------:R-:W-:Y:S11]  /*8220*/  ISETP.NE.AND P0, PT, R67, RZ, PT ;  /* 0x000000ff4300720c */ /* 0x000ff60003f05270 */
[----:B------:R-:W-:Y:S02]  /*8230*/  @!UPT UIADD3 URZ, UPT, UPT, URZ, URZ, URZ ;  /* 0x000000fffffff290 */ /* 0x000fe4000fffe0ff */
[----:B------:R4:W1:Y:S04]  /*8240*/  @P0 LDS.128 R56, [R4] ;  /* 0x0000000004380984 */ /* 0x0008680000000c00 */
[----:B------:R4:W1:Y:S04]  /*8250*/  @P0 LDS.128 R60, [R3+0x10] ;  /* 0x00001000033c0984 */ /* 0x0008680000000c00 */
[----:B------:R4:W1:Y:S04]  /*8260*/  @P0 LDS.128 R68, [R2+0x20] ;  /* 0x0000200002440984 */ /* 0x0008680000000c00 */
[----:B------:R4:W1:Y:S02]  /*8270*/  @P0 LDS.128 R76, [R65+0x30] ;  /* 0x00003000414c0984 */ /* 0x0008640000000c00 */
.L_x_125:
[----:B------:R-:W-:Y:S05]  /*8280*/  BSYNC B1 ;  /* 0x0000000000017941 */ /* 0x000fea0003800000 */
.L_x_124:
        /* <DEDUP_REMOVED lines=21> */
.L_x_129:
[----:B------:R-:W-:Y:S01]  /*83e0*/  ISETP.NE.AND P0, PT, R102, RZ, PT ;  /* 0x000000ff6600720c */ /* 0x000fe20003f05270 */
[----:B------:R-:W-:Y:S05]  /*83f0*/  WARPSYNC.ALL ;  /* 0x0000000000007948 */ /* 0x000fea0003800000 */
[----:B------:R-:W-:Y:S01]  /*8400*/  R2UR UR4, R48 ;  /* 0x00000000300472ca */ /* 0x000fe200000e0000 */
[--C-:B-1----:R-:W-:Y:S01]  /*8410*/  HADD2.F32 R0, -RZ, R56.reuse.H0_H0 ;  /* 0x20000038ff007230 */ /* 0x102fe20000004100 */
[----:B------:R-:W-:Y:S01]  /*8420*/  R2UR UR5, R64 ;  /* 0x00000000400572ca */ /* 0x000fe200000e0000 */
[----:B----4-:R-:W-:Y:S01]  /*8430*/  HADD2.F32 R2, -RZ, R56.H1_H1 ;  /* 0x30000038ff027230 */ /* 0x010fe20000004100 */
[----:B------:R-:W-:Y:S01]  /*8440*/  BSSY.RECONVERGENT B0, `(.L_x_130) ;  /* 0x0000089000007945 */ /* 0x000fe20003800200 */
[--C-:B------:R-:W-:Y:S02]  /*8450*/  HADD2.F32 R3, -RZ, R57.reuse.H0_H0 ;  /* 0x20000039ff037230 */ /* 0x100fe40000004100 */
[----:B------:R-:W-:Y:S02]  /*8460*/  HADD2.F32 R48, -RZ, R57.H1_H1 ;  /* 0x30000039ff307230 */ /* 0x000fe40000004100 */
[--C-:B------:R-:W-:Y:S02]  /*8470*/  HADD2.F32 R50, -RZ, R58.reuse.H0_H0 ;  /* 0x2000003aff327230 */ /* 0x100fe40000004100 */
[----:B------:R-:W-:Y:S02]  /*8480*/  HADD2.F32 R51, -RZ, R58.H1_H1 ;  /* 0x3000003aff337230 */ /* 0x000fe40000004100 */
[----:B------:R-:W1:Y:S01]  /*8490*/  LDTM.x32 R4, tmem[UR4+0x60] ;  /* 0x00006004000479ee */ /* 0x000e6200082c0000 */
[----:B------:R-:W-:Y:S01]  /*84a0*/  NOP ;  /* 0x0000000000007918 */ /* 0x000fe20000000000 */
[----:B------:R-:W-:Y:S01]  /*84b0*/  UIADD3 UR5, UPT, UPT, UR5, 0xd0, URZ ;  /* 0x000000d005057890 */ /* 0x000fe2000fffe0ff */
[--C-:B------:R-:W-:Y:S02]  /*84c0*/  HADD2.F32 R52, -RZ, R59.reuse.H0_H0 ;  /* 0x2000003bff347230 */ /* 0x100fe40000004100 */
[----:B------:R-:W-:Y:S01]  /*84d0*/  HADD2.F32 R53, -RZ, R59.H1_H1 ;  /* 0x3000003bff357230 */ /* 0x000fe20000004100 */
[----:B------:R-:W-:Y:S01]  /*84e0*/  UPRMT UR5, UR37, 0x654, UR5 ;  /* 0x0000065425057896 */ /* 0x000fe20008000005 */
[--C-:B------:R-:W-:Y:S02]  /*84f0*/  HADD2.F32 R54, -RZ, R60.reuse.H0_H0 ;  /* 0x2000003cff367230 */ /* 0x100fe40000004100 */
[----:B------:R-:W-:Y:S02]  /*8500*/  HADD2.F32 R55, -RZ, R60.H1_H1 ;  /* 0x3000003cff377230 */ /* 0x000fe40000004100 */
[--C-:B------:R-:W-:Y:S02]  /*8510*/  HADD2.F32 R56, -RZ, R61.reuse.H0_H0 ;  /* 0x2000003dff387230 */ /* 0x100fe40000004100 */
[----:B------:R-:W-:Y:S02]  /*8520*/  HADD2.F32 R57, -RZ, R61.H1_H1 ;  /* 0x3000003dff397230 */ /* 0x000fe40000004100 */
[----:B-1----:R-:W-:Y:S01]  /*8530*/  SYNCS.ARRIVE.TRANS64.RED.A1T0 RZ, [UR5], RZ ;  /* 0x000000ffffff79a7 */ /* 0x002fe20008100405 */
[--C-:B------:R-:W-:Y:S02]  /*8540*/  HADD2.F32 R58, -RZ, R62.reuse.H0_H0 ;  /* 0x2000003eff3a7230 */ /* 0x100fe40000004100 */
[----:B------:R-:W-:Y:S02]  /*8550*/  HADD2.F32 R59, -RZ, R62.H1_H1 ;  /* 0x3000003eff3b7230 */ /* 0x000fe40000004100 */
[--C-:B------:R-:W-:Y:S02]  /*8560*/  HADD2.F32 R60, -RZ, R63.reuse.H0_H0 ;  /* 0x2000003fff3c7230 */ /* 0x100fe40000004100 */
[----:B------:R-:W-:Y:S02]  /*8570*/  HADD2.F32 R61, -RZ, R63.H1_H1 ;  /* 0x3000003fff3d7230 */ /* 0x000fe40000004100 */
[C---:B------:R-:W-:Y:S01]  /*8580*/  FMUL R4, R47.reuse, R4 ;  /* 0x000000042f047220 */ /* 0x040fe20000400000 */
[C---:B------:R-:W-:Y:S01]  /*8590*/  FMUL R5, R47.reuse, R5 ;  /* 0x000000052f057220 */ /* 0x040fe20000400000 */
[C---:B------:R-:W-:Y:S01]  /*85a0*/  FMUL R6, R47.reuse, R6 ;  /* 0x000000062f067220 */ /* 0x040fe20000400000 */
[----:B------:R-:W-:Y:S01]  /*85b0*/  FMUL R7, R47, R7 ;  /* 0x000000072f077220 */ /* 0x000fe20000400000 */
[C---:B------:R-:W-:Y:S01]  /*85c0*/  FFMA R4, R49.reuse, R0, R4 ;  /* 0x0000000031047223 */ /* 0x040fe20000000004 */
[C---:B------:R-:W-:Y:S01]  /*85d0*/  FFMA R5, R49.reuse, R2, R5 ;  /* 0x0000000231057223 */ /* 0x040fe20000000005 */
[C---:B------:R-:W-:Y:S01]  /*85e0*/  FFMA R6, R49.reuse, R3, R6 ;  /* 0x0000000331067223 */ /* 0x040fe20000000006 */
[----:B------:R-:W-:Y:S01]  /*85f0*/  FFMA R7, R49, R48, R7 ;  /* 0x0000003031077223 */ /* 0x000fe20000000007 */
[C---:B------:R-:W-:Y:S01]  /*8600*/  FMUL R8, R47.reuse, R8 ;  /* 0x000000082f087220 */ /* 0x040fe20000400000 */
[----:B------:R-:W-:Y:S01]  /*8610*/  FMUL R9, R47, R9 ;  /* 0x000000092f097220 */ /* 0x000fe20000400000 */
[----:B------:R-:W-:Y:S01]  /*8620*/  F2FP.F16.F32.PACK_AB R4, R5, R4 ;  /* 0x000000040504723e */ /* 0x000fe200000000ff */
[----:B------:R-:W-:Y:S01]  /*8630*/  FMUL R0, R47, R10 ;  /* 0x0000000a2f007220 */ /* 0x000fe20000400000 */
[----:B------:R-:W-:Y:S01]  /*8640*/  F2FP.F16.F32.PACK_AB R5, R7, R6 ;  /* 0x000000060705723e */ /* 0x000fe200000000ff */
[C---:B------:R-:W-:Y:S01]  /*8650*/  FFMA R8, R49.reuse, R50, R8 ;  /* 0x0000003231087223 */ /* 0x040fe20000000008 */
[C---:B------:R-:W-:Y:S01]  /*8660*/  FFMA R9, R49.reuse, R51, R9 ;  /* 0x0000003331097223 */ /* 0x040fe20000000009 */
[----:B------:R-:W-:Y:S01]  /*8670*/  FFMA R0, R49, R52, R0 ;  /* 0x0000003431007223 */ /* 0x000fe20000000000 */
[C---:B------:R-:W-:Y:S01]  /*8680*/  FMUL R2, R47.reuse, R11 ;  /* 0x0000000b2f027220 */ /* 0x040fe20000400000 */
[C---:B------:R-:W-:Y:S01]  /*8690*/  FMUL R3, R47.reuse, R12 ;  /* 0x0000000c2f037220 */ /* 0x040fe20000400000 */
[----:B------:R-:W-:Y:S01]  /*86a0*/  FMUL R10, R47, R13 ;  /* 0x0000000d2f0a7220 */ /* 0x000fe20000400000 */
[----:B------:R-:W-:Y:S01]  /*86b0*/  F2FP.F16.F32.PACK_AB R6, R9, R8 ;  /* 0x000000080906723e */ /* 0x000fe200000000ff */
[C---:B------:R-:W-:Y:S01]  /*86c0*/  FFMA R2, R49.reuse, R53, R2 ;  /* 0x0000003531027223 */ /* 0x040fe20000000002 */
[C---:B------:R-:W-:Y:S01]  /*86d0*/  FFMA R3, R49.reuse, R54, R3 ;  /* 0x0000003631037223 */ /* 0x040fe20000000003 */
[----:B------:R-:W-:Y:S01]  /*86e0*/  FFMA R10, R49, R55, R10 ;  /* 0x00000037310a7223 */ /* 0x000fe2000000000a */
[C---:B------:R-:W-:Y:S01]  /*86f0*/  FMUL R11, R47.reuse, R14 ;  /* 0x0000000e2f0b7220 */ /* 0x040fe20000400000 */
[C---:B------:R-:W-:Y:S01]  /*8700*/  FMUL R15, R47.reuse, R15 ;  /* 0x0000000f2f0f7220 */ /* 0x040fe20000400000 */
[C---:B------:R-:W-:Y:S01]  /*8710*/  FMUL R12, R47.reuse, R16 ;  /* 0x000000102f0c7220 */ /* 0x040fe20000400000 */
[----:B------:R-:W-:Y:S01]  /*8720*/  FMUL R13, R47, R17 ;  /* 0x000000112f0d7220 */ /* 0x000fe20000400000 */
[----:B------:R-:W-:Y:S01]  /*8730*/  FFMA R11, R49, R56, R11 ;  /* 0x00000038310b7223 */ /* 0x000fe2000000000b */
[----:B------:R-:W-:Y:S01]  /*8740*/  FMUL R14, R47, R18 ;  /* 0x000000122f0e7220 */ /* 0x000fe20000400000 */
[----:B------:R-:W-:Y:S01]  /*8750*/  FFMA R15, R49, R57, R15 ;  /* 0x00000039310f7223 */ /* 0x000fe2000000000f */
[--C-:B------:R-:W-:Y:S02]  /*8760*/  HADD2.F32 R62, -RZ, R68.reuse.H0_H0 ;  /* 0x20000044ff3e7230 */ /* 0x100fe40000004100 */
[----:B------:R-:W-:Y:S01]  /*8770*/  FMUL R19, R47, R19 ;  /* 0x000000132f137220 */ /* 0x000fe20000400000 */
[----:B------:R-:W-:Y:S01]  /*8780*/  F2FP.F16.F32.PACK_AB R7, R2, R0 ;  /* 0x000000000207723e */ /* 0x000fe200000000ff */
[----:B------:R-:W-:Y:S01]  /*8790*/  FFMA R12, R49, R58, R12 ;  /* 0x0000003a310c7223 */ /* 0x000fe2000000000c */
[----:B------:R-:W-:Y:S02]  /*87a0*/  HADD2.F32 R63, -RZ, R68.H1_H1 ;  /* 0x30000044ff3f7230 */ /* 0x000fe40000004100 */
[----:B------:R-:W-:Y:S01]  /*87b0*/  FMUL R16, R47, R20 ;  /* 0x000000142f107220 */ /* 0x000fe20000400000 */
[----:B------:R-:W-:Y:S01]  /*87c0*/  FFMA R13, R49, R59, R13 ;  /* 0x0000003b310d7223 */ /* 0x000fe2000000000d */
[----:B------:R1:W-:Y:S01]  /*87d0*/  STS.128 [R100+0x6000], R4 ;  /* 0x0060000464007388 */ /* 0x0003e20000000c00 */
[--C-:B------:R-:W-:Y:S02]  /*87e0*/  HADD2.F32 R64, -RZ, R69.reuse.H0_H0 ;  /* 0x20000045ff407230 */ /* 0x100fe40000004100 */
[----:B------:R-:W-:Y:S01]  /*87f0*/  FMUL R17, R47, R21 ;  /* 0x000000152f117220 */ /* 0x000fe20000400000 */
[----:B------:R-:W-:Y:S01]  /*8800*/  FFMA R14, R49, R60, R14 ;  /* 0x0000003c310e7223 */ /* 0x000fe2000000000e */
[----:B------:R-:W-:Y:S02]  /*8810*/  HADD2.F32 R65, -RZ, R69.H1_H1 ;  /* 0x30000045ff417230 */ /* 0x000fe40000004100 */
[----:B------:R-:W-:Y:S01]  /*8820*/  FMUL R18, R47, R22 ;  /* 0x000000162f127220 */ /* 0x000fe20000400000 */
[----:B------:R-:W-:Y:S01]  /*8830*/  FFMA R19, R49, R61, R19 ;  /* 0x0000003d31137223 */ /* 0x000fe20000000013 */
        /* <DEDUP_REMOVED lines=11> */
[----:B------:R-:W-:Y:S01]  /*88f0*/  F2FP.F16.F32.PACK_AB R8, R10, R3 ;  /* 0x000000030a08723e */ /* 0x000fe200000000ff */
[----:B------:R-:W-:Y:S01]  /*8900*/  FFMA R23, R49, R65, R23 ;  /* 0x0000004131177223 */ /* 0x000fe20000000017 */
[----:B------:R-:W-:Y:S01]  /*8910*/  F2FP.F16.F32.PACK_AB R9, R15, R11 ;  /* 0x0000000b0f09723e */ /* 0x000fe200000000ff */
[--C-:B------:R-:W-:Y:S02]  /*8920*/  HADD2.F32 R70, -RZ, R76.reuse.H0_H0 ;  /* 0x2000004cff467230 */ /* 0x100fe40000004100 */
[----:B------:R-:W-:Y:S01]  /*8930*/  FMUL R27, R47, R27 ;  /* 0x0000001b2f1b7220 */ /* 0x000fe20000400000 */
[----:B------:R-:W-:Y:S01]  /*8940*/  F2FP.F16.F32.PACK_AB R10, R13, R12 ;  /* 0x0000000c0d0a723e */ /* 0x000fe200000000ff */
[----:B------:R-:W-:Y:S01]  /*8950*/  FFMA R20, R49, R66, R20 ;  /* 0x0000004231147223 */ /* 0x000fe20000000014 */
[----:B------:R-:W-:Y:S01]  /*8960*/  F2FP.F16.F32.PACK_AB R11, R19, R14 ;  /* 0x0000000e130b723e */ /* 0x000fe200000000ff */
[----:B------:R-:W-:Y:S02]  /*8970*/  HADD2.F32 R71, -RZ, R76.H1_H1 ;  /* 0x3000004cff477230 */ /* 0x000fe40000004100 */
[----:B------:R-:W-:Y:S01]  /*8980*/  FMUL R24, R47, R28 ;  /* 0x0000001c2f187220 */ /* 0x000fe20000400000 */
[----:B------:R-:W-:Y:S01]  /*8990*/  FFMA R21, R49, R67, R21 ;  /* 0x0000004331157223 */ /* 0x000fe20000000015 */
[--C-:B------:R-:W-:Y:S01]  /*89a0*/  HADD2.F32 R72, -RZ, R77.reuse.H0_H0 ;  /* 0x2000004dff487230 */ /* 0x100fe20000004100 */
[----:B------:R1:W-:Y:S01]  /*89b0*/  STS.128 [R99+0x6010], R8 ;  /* 0x0060100863007388 */ /* 0x0003e20000000c00 */
        /* <DEDUP_REMOVED lines=49> */
.L_x_131:
[----:B------:R-:W-:Y:S05]  /*8cd0*/  BSYNC.RECONVERGENT B0 ;  /* 0x0000000000007941 */ /* 0x000fea0003800200 */
.L_x_130:
[----:B------:R-:W-:Y:S01]  /*8ce0*/  BAR.SYNC.DEFER_BLOCKING 0x1, 0x80 ;  /* 0x0042000000007b1d */ /* 0x000fe20000010000 */
[----:B------:R-:W-:Y:S01]  /*8cf0*/  UISETP.NE.AND UP0, UPT, UR49, -0x4, UPT ;  /* 0xfffffffc3100788c */ /* 0x000fe2000bf05270 */
[----:B------:R-:W-:Y:S08]  /*8d00*/  IADD3 R45, PT, PT, R45, 0x1, RZ ;  /* 0x000000012d2d7810 */ /* 0x000ff00007ffe0ff */
[----:B------:R-:W-:Y:S05]  /*8d10*/  BRA.U !UP0, `(.L_x_132) ;  /* 0x0000000108287547 */ /* 0x000fea000b800000 */
[----:B------:R-:W-:Y:S01]  /*8d20*/  ISETP.NE.AND P0, PT, R107, RZ, PT ;  /* 0x000000ff6b00720c */ /* 0x000fe20003f05270 */
[----:B------:R-:W-:Y:S01]  /*8d30*/  IMAD.U32 R2, RZ, RZ, UR51 ;  /* 0x00000033ff027e24 */ /* 0x000fe2000f8e00ff */
[----:B------:R-:W-:Y:S01]  /*8d40*/  UIADD3 UR51, UPT, UPT, UR51, 0x1, URZ ;  /* 0x0000000133337890 */ /* 0x000fe2000fffe0ff */
[----:B------:R-:W-:Y:S03]  /*8d50*/  IMAD.U32 R0, RZ, RZ, UR37 ;  /* 0x00000025ff007e24 */ /* 0x000fe6000f8e00ff */
[----:B------:R-:W-:Y:S04]  /*8d60*/  UISETP.NE.AND UP0, UPT, UR51, 0x4, UPT ;  /* 0x000000043300788c */ /* 0x000fe8000bf05270 */
[----:B------:R-:W-:Y:S03]  /*8d70*/  USEL UR51, UR51, URZ, UP0 ;  /* 0x000000ff33337287 */ /* 0x000fe60008000000 */
[----:B------:R-:W-:Y:S05]  /*8d80*/  @P0 LEA R2, R2, UR48, 0x3 ;  /* 0x0000003002020c11 */ /* 0x000fea000f8e18ff */
[----:B------:R-:W-:Y:S05]  /*8d90*/  @P0 VIADD R2, R2, 0x60 ;  /* 0x0000006002020836 */ /* 0x000fea0000000000 */
[----:B------:R-:W-:Y:S04]  /*8da0*/  @P0 PRMT R0, R0, 0x654, R2 ;  /* 0x0000065400000816 */ /* 0x000fe80000000002 */
[----:B------:R2:W-:Y:S03]  /*8db0*/  @P0 SYNCS.ARRIVE.TRANS64.RED.A1T0 RZ, [R0+URZ], RZ ;  /* 0x000000ff00ff09a7 */ /* 0x0005e600081004ff */
.L_x_132:
[----:B------:R-:W-:Y:S01]  /*8dc0*/  ISETP.NE.AND P2, PT, R103, RZ, PT ;  /* 0x000000ff6700720c */ /* 0x000fe20003f45270 */
[----:B------:R-:W-:Y:S01]  /*8dd0*/  UIADD3 UR49, UPT, UPT, UR49, 0x4, URZ ;  /* 0x0000000431317890 */ /* 0x000fe2000fffe0ff */
[----:B------:R-:W-:Y:S01]  /*8de0*/  ISETP.NE.AND P0, PT, R105, 0x2, PT ;  /* 0x000000026900780c */ /* 0x000fe20003f05270 */
[----:B------:R-:W-:Y:S01]  /*8df0*/  IMAD.IADD R20, R43, 0x1, R86 ;  /* 0x000000012b147824 */ /* 0x000fe200078e0256 */
[----:B------:R-:W-:Y:S01]  /*8e00*/  ISETP.NE.AND P1, PT, R45, 0x4, PT ;  /* 0x000000042d00780c */ /* 0x000fe20003f25270 */
[----:B------:R-:W-:Y:S01]  /*8e10*/  IMAD.IADD R21, R44, 0x1, R87 ;  /* 0x000000012c157824 */ /* 0x000fe200078e0257 */
[----:B------:R-:W-:Y:S02]  /*8e20*/  SEL R2, RZ, 0x1, P0 ;  /* 0x00000001ff027807 */ /* 0x000fe40000000000 */
[----:B--2---:R-:W-:Y:S02]  /*8e30*/  SEL R0, RZ, 0x1, P1 ;  /* 0x00000001ff007807 */ /* 0x004fe40000800000 */
[----:B------:R-:W-:Y:S02]  /*8e40*/  LOP3.LUT R95, R95, R2, RZ, 0x3c, !PT ;  /* 0x000000025f5f7212 */ /* 0x000fe400078e3cff */
[----:B------:R-:W-:Y:S02]  /*8e50*/  LOP3.LUT R96, R96, R0, RZ, 0x3c, !PT ;  /* 0x0000000060607212 */ /* 0x000fe400078e3cff */
[----:B------:R-:W-:Y:S02]  /*8e60*/  @P2 R2UR UR36, R94 ;  /* 0x000000005e2422ca */ /* 0x000fe400000e0000 */
[----:B------:R-:W-:Y:S02]  /*8e70*/  SEL R105, R105, RZ, P0 ;  /* 0x000000ff69697207 */ /* 0x000fe40000000000 */
[----:B------:R-:W-:Y:S01]  /*8e80*/  SEL R45, R45, RZ, P1 ;  /* 0x000000ff2d2d7207 */ /* 0x000fe20000800000 */
[----:B------:R-:W-:Y:S10]  /*8e90*/  @P2 BRA `(.L_x_133) ;  /* 0xffffffc000502947 */ /* 0x000ff4000383ffff */
[----:B------:R-:W-:-:S09]  /*8ea0*/  UISETP.NE.AND UP0, UPT, UR50, URZ, UPT ;  /* 0x000000ff3200728c */ /* 0x000fd2000bf05270 */
[----:B------:R-:W-:Y:S05]  /*8eb0*/  BRA.U !UP0, `(.L_x_134) ;  /* 0x0000000108487547 */ /* 0x000fea000b800000 */
[----:B------:R-:W2:Y:S02]  /*8ec0*/  LDCU.64 UR4, c[0x0][0x890] ;  /* 0x00011200ff0477ac */ /* 0x000ea40008000a00 */
[----:B--2---:R-:W-:-:S04]  /*8ed0*/  UISETP.NE.U32.AND UP0, UPT, UR4, URZ, UPT ;  /* 0x000000ff0400728c */ /* 0x004fc8000bf05070 */
[----:B------:R-:W-:-:S09]  /*8ee0*/  UISETP.NE.AND.EX UP0, UPT, UR5, URZ, UPT, UP0 ;  /* 0x000000ff0500728c */ /* 0x000fd2000bf05300 */
[----:B------:R-:W-:Y:S05]  /*8ef0*/  BRA.U UP0, `(.L_x_135) ;  /* 0x00000001000c7547 */ /* 0x000fea000b800000 */
[----:B------:R-:W-:-:S13]  /*8f00*/  FSETP.NEU.AND P0, PT, R49, RZ, PT ;  /* 0x000000ff3100720b */ /* 0x000fda0003f0d000 */
[----:B------:R-:W-:Y:S05]  /*8f10*/  @!P0 EXIT ;  /* 0x000000000000894d */ /* 0x000fea0003800000 */
[----:B------:R-:W-:Y:S05]  /*8f20*/  BRA `(.L_x_134) ;  /* 0x00000000002c7947 */ /* 0x000fea0003800000 */
.L_x_135:
[----:B------:R-:W-:Y:S01]  /*8f30*/  ISETP.NE.AND P0, PT, R104, RZ, PT ;  /* 0x000000ff6800720c */ /* 0x000fe20003f05270 */
[----:B------:R-:W-:-:S12]  /*8f40*/  BSSY.RECONVERGENT B0, `(.L_x_134) ;  /* 0x0000009000007945 */ /* 0x000fd80003800200 */
[----:B------:R-:W-:Y:S05]  /*8f50*/  @P0 BRA `(.L_x_136) ;  /* 0x0000000000140947 */ /* 0x000fea0003800000 */
[----:B------:R-:W2:Y:S02]  /*8f60*/  LDCU.64 UR4, c[0x0][0x888] ;  /* 0x00011100ff0477ac */ /* 0x000ea40008000a00 */
[----:B--2---:R-:W-:-:S04]  /*8f70*/  ISETP.NE.U32.AND P0, PT, RZ, UR4, PT ;  /* 0x00000004ff007c0c */ /* 0x004fc8000bf05070 */
[----:B------:R-:W-:-:S13]  /*8f80*/  ISETP.NE.AND.EX P0, PT, RZ, UR5, PT, P0 ;  /* 0x00000005ff007c0c */ /* 0x000fda000bf05300 */
[----:B------:R-:W-:Y:S05]  /*8f90*/  @!P0 EXIT ;  /* 0x000000000000894d */ /* 0x000fea0003800000 */
[----:B------:R-:W-:Y:S05]  /*8fa0*/  BRA `(.L_x_137) ;  /* 0x0000000000087947 */ /* 0x000fea0003800000 */
.L_x_136:
[----:B------:R-:W-:-:S13]  /*8fb0*/  FSETP.NEU.AND P0, PT, R49, RZ, PT ;  /* 0x000000ff3100720b */ /* 0x000fda0003f0d000 */
[----:B------:R-:W-:Y:S05]  /*8fc0*/  @!P0 EXIT ;  /* 0x000000000000894d */ /* 0x000fea0003800000 */
.L_x_137:
[----:B------:R-:W-:Y:S05]  /*8fd0*/  BSYNC.RECONVERGENT B0 ;  /* 0x0000000000007941 */ /* 0x000fea0003800200 */
.L_x_134:
[----:B------:R-:W-:Y:S01]  /*8fe0*/  ULEA UR4, UR51, UR48, 0x3 ;  /* 0x0000003033047291 */ /* 0x000fe2000f8e18ff */
[----:B------:R-:W-:-:S04]  /*8ff0*/  DEPBAR.LE SB0, 0x0 ;  /* 0x000080000000791a */ /* 0x000fc80000000000 */
[----:B------:R-:W-:-:S04]  /*9000*/  UIADD3 UR4, UPT, UPT, UR4, 0x60, URZ ;  /* 0x0000006004047890 */ /* 0x000fc8000fffe0ff */
[----:B------:R-:W-:-:S09]  /*9010*/  UPRMT UR4, UR37, 0x654, UR4 ;  /* 0x0000065425047896 */ /* 0x000fd20008000004 */
[----:B------:R-:W-:Y:S01]  /*9020*/  SYNCS.ARRIVE.TRANS64.RED.A1T0 RZ, [UR4], RZ ;  /* 0x000000ffffff79a7 */ /* 0x000fe20008100404 */
[----:B------:R-:W-:Y:S05]  /*9030*/  EXIT ;  /* 0x000000000000794d */ /* 0x000fea0003800000 */
.L_x_24:
[----:B--2---:R2:W4:Y:S02]  /*9040*/  SYNCS.PHASECHK.TRANS64.TRYWAIT P0, [R2+URZ+0x100], R3 ;  /* 0x00010003020075a7 */ /* 0x00452400080011ff */
[----:B----4-:R-:W-:Y:S05]  /*9050*/  @!P0 NANOSLEEP.SYNCS 0x989680 ;  /* 0x009896800000895d */ /* 0x010fea0003900000 */
[----:B------:R-:W4:Y:S02]  /*9060*/  @!P0 SYNCS.PHASECHK.TRANS64 P0, [R2+URZ+0x100], R3 ;  /* 0x00010003020085a7 */ /* 0x000f2400080010ff */
[----:B----4-:R-:W-:Y:S05]  /*9070*/  @!P0 BRA `(.L_x_24) ;  /* 0xfffffffc00f08947 */ /* 0x010fea000383ffff */
[----:B------:R-:W-:Y:S05]  /*9080*/  BRA `(.L_x_138) ;  /* 0xffffff8400dc7947 */ /* 0x000fea000383ffff */
.L_x_27:
[----:B-1----:R-:W-:-:S07]  /*9090*/  MOV R2, UR33 ;  /* 0x0000002100027c02 */ /* 0x002fce0008000f00 */
.L_x_139:
[----:B-1----:R1:W2:Y:S02]  /*90a0*/  SYNCS.PHASECHK.TRANS64.TRYWAIT P0, [R2+URZ+0x20], R4 ;  /* 0x00002004020075a7 */ /* 0x0022a400080011ff */
[----:B--2---:R-:W-:Y:S05]  /*90b0*/  @!P0 NANOSLEEP.SYNCS 0x989680 ;  /* 0x009896800000895d */ /* 0x004fea0003900000 */
[----:B------:R-:W2:Y:S02]  /*90c0*/  @!P0 SYNCS.PHASECHK.TRANS64 P0, [R2+URZ+0x20], R4 ;  /* 0x00002004020085a7 */ /* 0x000ea400080010ff */
[----:B--2---:R-:W-:Y:S05]  /*90d0*/  @!P0 BRA `(.L_x_139) ;  /* 0xfffffffc00f08947 */ /* 0x004fea000383ffff */
[----:B------:R-:W-:Y:S05]  /*90e0*/  BRA `(.L_x_26) ;  /* 0xffffff8800307947 */ /* 0x000fea000383ffff */
.L_x_34:
[----:B-1----:R-:W-:-:S07]  /*90f0*/  MOV R2, UR25 ;  /* 0x0000001900027c02 */ /* 0x002fce0008000f00 */
.L_x_140:
[----:B-1----:R1:W2:Y:S02]  /*9100*/  SYNCS.PHASECHK.TRANS64.TRYWAIT P0, [R2+URZ+0x20], R4 ;  /* 0x00002004020075a7 */ /* 0x0022a400080011ff */
[----:B--2---:R-:W-:Y:S05]  /*9110*/  @!P0 NANOSLEEP.SYNCS 0x989680 ;  /* 0x009896800000895d */ /* 0x004fea0003900000 */
[----:B------:R-:W2:Y:S02]  /*9120*/  @!P0 SYNCS.PHASECHK.TRANS64 P0, [R2+URZ+0x20], R4 ;  /* 0x00002004020085a7 */ /* 0x000ea400080010ff */
[----:B--2---:R-:W-:Y:S05]  /*9130*/  @!P0 BRA `(.L_x_140) ;  /* 0xfffffffc00f08947 */ /* 0x004fea000383ffff */
[----:B------:R-:W-:Y:S05]  /*9140*/  BRA `(.L_x_33) ;  /* 0xffffff8c00087947 */ /* 0x000fea000383ffff */
.L_x_39:
[----:B-1----:R1:W2:Y:S02]  /*9150*/  SYNCS.PHASECHK.TRANS64.TRYWAIT P0, [R2+URZ+0x90], R3 ;  /* 0x00009003020075a7 */ /* 0x0022a400080011ff */
[----:B--2---:R-:W-:Y:S05]  /*9160*/  @!P0 NANOSLEEP.SYNCS 0x989680 ;  /* 0x009896800000895d */ /* 0x004fea0003900000 */
[----:B------:R-:W2:Y:S02]  /*9170*/  @!P0 SYNCS.PHASECHK.TRANS64 P0, [R2+URZ+0x90], R3 ;  /* 0x00009003020085a7 */ /* 0x000ea400080010ff */
[----:B--2---:R-:W-:Y:S05]  /*9180*/  @!P0 BRA `(.L_x_39) ;  /* 0xfffffffc00f08947 */ /* 0x004fea000383ffff */
[----:B------:R-:W-:Y:S05]  /*9190*/  BRA `(.L_x_141) ;  /* 0xffffff8c00c47947 */ /* 0x000fea000383ffff */
.L_x_43:
[----:B---3--:R-:W-:-:S07]  /*91a0*/  MOV R0, UR4 ;  /* 0x0000000400007c02 */ /* 0x008fce0008000f00 */
.L_x_142:
[----:B-1----:R1:W2:Y:S02]  /*91b0*/  SYNCS.PHASECHK.TRANS64.TRYWAIT P0, [R0+URZ], R2 ;  /* 0x00000002000075a7 */ /* 0x0022a400080011ff */
[----:B--2---:R-:W-:Y:S05]  /*91c0*/  @!P0 NANOSLEEP.SYNCS 0x989680 ;  /* 0x009896800000895d */ /* 0x004fea0003900000 */
[----:B------:R-:W2:Y:S02]  /*91d0*/  @!P0 SYNCS.PHASECHK.TRANS64 P0, [R0+URZ], R2 ;  /* 0x00000002000085a7 */ /* 0x000ea400080010ff */
[----:B--2---:R-:W-:Y:S05]  /*91e0*/  @!P0 BRA `(.L_x_142) ;  /* 0xfffffffc00f08947 */ /* 0x004fea000383ffff */
[----:B------:R-:W-:Y:S05]  /*91f0*/  BRA `(.L_x_143) ;  /* 0xffffff9400347947 */ /* 0x000fea000383ffff */
.L_x_44:
[----:B---3--:R-:W-:-:S07]  /*9200*/  MOV R0, UR4 ;  /* 0x0000000400007c02 */ /* 0x008fce0008000f00 */
.L_x_144:
[----:B-1----:R1:W2:Y:S02]  /*9210*/  SYNCS.PHASECHK.TRANS64.TRYWAIT P0, [R0+URZ], R3 ;  /* 0x00000003000075a7 */ /* 0x0022a400080011ff */
[----:B--2---:R-:W-:Y:S05]  /*9220*/  @!P0 NANOSLEEP.SYNCS 0x989680 ;  /* 0x009896800000895d */ /* 0x004fea0003900000 */
[----:B------:R-:W2:Y:S02]  /*9230*/  @!P0 SYNCS.PHASECHK.TRANS64 P0, [R0+URZ], R3 ;  /* 0x00000003000085a7 */ /* 0x000ea400080010ff */
[----:B--2---:R-:W-:Y:S05]  /*9240*/  @!P0 BRA `(.L_x_144) ;  /* 0xfffffffc00f08947 */ /* 0x004fea000383ffff */
[----:B------:R-:W-:Y:S05]  /*9250*/  BRA `(.L_x_145) ;  /* 0xffffff9400407947 */ /* 0x000fea000383ffff */
.L_x_45:
[----:B---3--:R-:W-:-:S07]  /*9260*/  MOV R0, UR4 ;  /* 0x0000000400007c02 */ /* 0x008fce0008000f00 */
.L_x_146:
[----:B-1----:R1:W2:Y:S02]  /*9270*/  SYNCS.PHASECHK.TRANS64.TRYWAIT P0, [R0+URZ], R3 ;  /* 0x00000003000075a7 */ /* 0x0022a400080011ff */
[----:B--2---:R-:W-:Y:S05]  /*9280*/  @!P0 NANOSLEEP.SYNCS 0x989680 ;  /* 0x009896800000895d */ /* 0x004fea0003900000 */
[----:B------:R-:W2:Y:S02]  /*9290*/  @!P0 SYNCS.PHASECHK.TRANS64 P0, [R0+URZ], R3 ;  /* 0x00000003000085a7 */ /* 0x000ea400080010ff */
[----:B--2---:R-:W-:Y:S05]  /*92a0*/  @!P0 BRA `(.L_x_146) ;  /* 0xfffffffc00f08947 */ /* 0x004fea000383ffff */
[----:B------:R-:W-:Y:S05]  /*92b0*/  BRA `(.L_x_147) ;  /* 0xffffff94004c7947 */ /* 0x000fea000383ffff */
.L_x_48:
[----:B-1----:R1:W2:Y:S02]  /*92c0*/  SYNCS.PHASECHK.TRANS64.TRYWAIT P0, [R0+URZ+0xf0], R4 ;  /* 0x0000f004000075a7 */ /* 0x0022a400080011ff */
[----:B--2---:R-:W-:Y:S05]  /*92d0*/  @!P0 NANOSLEEP.SYNCS 0x989680 ;  /* 0x009896800000895d */ /* 0x004fea0003900000 */
[----:B------:R-:W2:Y:S02]  /*92e0*/  @!P0 SYNCS.PHASECHK.TRANS64 P0, [R0+URZ+0xf0], R4 ;  /* 0x0000f004000085a7 */ /* 0x000ea400080010ff */
[----:B--2---:R-:W-:Y:S05]  /*92f0*/  @!P0 BRA `(.L_x_48) ;  /* 0xfffffffc00f08947 */ /* 0x004fea000383ffff */
[----:B------:R-:W-:Y:S05]  /*9300*/  BRA `(.L_x_148) ;  /* 0xffffff9400ac7947 */ /* 0x000fea000383ffff */
.L_x_49:
[----:B------:R-:W-:-:S07]  /*9310*/  MOV R0, UR5 ;  /* 0x0000000500007c02 */ /* 0x000fce0008000f00 */
.L_x_149:
[----:B-1----:R1:W2:Y:S02]  /*9320*/  SYNCS.PHASECHK.TRANS64.TRYWAIT P0, [R0+URZ+0xa0], R5 ;  /* 0x0000a005000075a7 */ /* 0x0022a400080011ff */
[----:B--2---:R-:W-:Y:S05]  /*9330*/  @!P0 NANOSLEEP.SYNCS 0x989680 ;  /* 0x009896800000895d */ /* 0x004fea0003900000 */
[----:B------:R-:W2:Y:S02]  /*9340*/  @!P0 SYNCS.PHASECHK.TRANS64 P0, [R0+URZ+0xa0], R5 ;  /* 0x0000a005000085a7 */ /* 0x000ea400080010ff */
[----:B--2---:R-:W-:Y:S05]  /*9350*/  @!P0 BRA `(.L_x_149) ;  /* 0xfffffffc00f08947 */ /* 0x004fea000383ffff */
[----:B------:R-:W-:Y:S05]  /*9360*/  BRA `(.L_x_150) ;  /* 0xffffff9400bc7947 */ /* 0x000fea000383ffff */
.L_x_50:
[----:B-1----:R1:W2:Y:S02]  /*9370*/  SYNCS.PHASECHK.TRANS64.TRYWAIT P1, [R0+URZ+0x90], R4 ;  /* 0x00009004000075a7 */ /* 0x0022a400080211ff */
[----:B--2---:R-:W-:Y:S05]  /*9380*/  @!P1 NANOSLEEP.SYNCS 0x989680 ;  /* 0x009896800000995d */ /* 0x004fea0003900000 */
[----:B------:R-:W2:Y:S02]  /*9390*/  @!P1 SYNCS.PHASECHK.TRANS64 P1, [R0+URZ+0x90], R4 ;  /* 0x00009004000095a7 */ /* 0x000ea400080210ff */
[----:B--2---:R-:W-:Y:S05]  /*93a0*/  @!P1 BRA `(.L_x_50) ;  /* 0xfffffffc00f09947 */ /* 0x004fea000383ffff */
[----:B------:R-:W-:Y:S05]  /*93b0*/  BRA `(.L_x_151) ;  /* 0xffffff9400ec7947 */ /* 0x000fea000383ffff */
.L_x_53:
[----:B------:R-:W-:-:S07]  /*93c0*/  MOV R0, UR5 ;  /* 0x0000000500007c02 */ /* 0x000fce0008000f00 */
.L_x_152:
[----:B-1----:R1:W2:Y:S02]  /*93d0*/  SYNCS.PHASECHK.TRANS64.TRYWAIT P0, [R0+URZ+0xa0], R2 ;  /* 0x0000a002000075a7 */ /* 0x0022a400080011ff */
[----:B--2---:R-:W-:Y:S05]  /*93e0*/  @!P0 NANOSLEEP.SYNCS 0x989680 ;  /* 0x009896800000895d */ /* 0x004fea0003900000 */
[----:B------:R-:W2:Y:S02]  /*93f0*/  @!P0 SYNCS.PHASECHK.TRANS64 P0, [R0+URZ+0xa0], R2 ;  /* 0x0000a002000085a7 */ /* 0x000ea400080010ff */
[----:B--2---:R-:W-:Y:S05]  /*9400*/  @!P0 BRA `(.L_x_152) ;  /* 0xfffffffc00f08947 */ /* 0x004fea000383ffff */
[----:B------:R-:W-:Y:S05]  /*9410*/  BRA `(.L_x_52) ;  /* 0xffffff9800407947 */ /* 0x000fea000383ffff */
.L_x_60:
[----:B-1----:R1:W2:Y:S02]  /*9420*/  SYNCS.PHASECHK.TRANS64.TRYWAIT P1, [R0+URZ+0x90], R2 ;  /* 0x00009002000075a7 */ /* 0x0022a400080211ff */
[----:B--2---:R-:W-:Y:S05]  /*9430*/  @!P1 NANOSLEEP.SYNCS 0x989680 ;  /* 0x009896800000995d */ /* 0x004fea0003900000 */
[----:B------:R-:W2:Y:S02]  /*9440*/  @!P1 SYNCS.PHASECHK.TRANS64 P1, [R0+URZ+0x90], R2 ;  /* 0x00009002000095a7 */ /* 0x000ea400080210ff */
[----:B--2---:R-:W-:Y:S05]  /*9450*/  @!P1 BRA `(.L_x_60) ;  /* 0xfffffffc00f09947 */ /* 0x004fea000383ffff */
[----:B------:R-:W-:Y:S05]  /*9460*/  BRA `(.L_x_153) ;  /* 0xffffff9c00b47947 */ /* 0x000fea000383ffff */
.L_x_61:
[----:B------:R-:W-:-:S07]  /*9470*/  MOV R2, UR7 ;  /* 0x0000000700027c02 */ /* 0x000fce0008000f00 */
.L_x_154:
[----:B-1----:R1:W2:Y:S02]  /*9480*/  SYNCS.PHASECHK.TRANS64.TRYWAIT P0, [R2+URZ+0xd0], R0 ;  /* 0x0000d000020075a7 */ /* 0x0022a400080011ff */
[----:B--2---:R-:W-:Y:S05]  /*9490*/  @!P0 NANOSLEEP.SYNCS 0x989680 ;  /* 0x009896800000895d */ /* 0x004fea0003900000 */
[----:B------:R-:W2:Y:S02]  /*94a0*/  @!P0 SYNCS.PHASECHK.TRANS64 P0, [R2+URZ+0xd0], R0 ;  /* 0x0000d000020085a7 */ /* 0x000ea400080010ff */
[----:B--2---:R-:W-:Y:S05]  /*94b0*/  @!P0 BRA `(.L_x_154) ;  /* 0xfffffffc00f08947 */ /* 0x004fea000383ffff */
[----:B------:R-:W-:Y:S05]  /*94c0*/  BRA `(.L_x_155) ;  /* 0xffffff9c00ec7947 */ /* 0x000fea000383ffff */
.L_x_64:
[----:B------:R-:W-:Y:S07]  /*94d0*/  MOV R0, UR6 ;  /* 0x0000000600007c02 */ /* 0x000fee0008000f00 */
.L_x_156:
[----:B-1----:R1:W2:Y:S02]  /*94e0*/  SYNCS.PHASECHK.TRANS64.TRYWAIT P0, [R0+URZ], R2 ;  /* 0x00000002000075a7 */ /* 0x0022a400080011ff */
[----:B--2---:R-:W-:Y:S05]  /*94f0*/  @!P0 NANOSLEEP.SYNCS 0x989680 ;  /* 0x009896800000895d */ /* 0x004fea0003900000 */
[----:B------:R-:W2:Y:S02]  /*9500*/  @!P0 SYNCS.PHASECHK.TRANS64 P0, [R0+URZ], R2 ;  /* 0x00000002000085a7 */ /* 0x000ea400080010ff */
[----:B--2---:R-:W-:Y:S05]  /*9510*/  @!P0 BRA `(.L_x_156) ;  /* 0xfffffffc00f08947 */ /* 0x004fea000383ffff */
[----:B------:R-:W-:Y:S05]  /*9520*/  BRA `(.L_x_63) ;  /* 0xffffffa000087947 */ /* 0x000fea000383ffff */
.L_x_67:
[----:B------:R-:W-:-:S07]  /*9530*/  MOV R0, UR6 ;  /* 0x0000000600007c02 */ /* 0x000fce0008000f00 */
.L_x_157:
[----:B--2---:R2:W4:Y:S02]  /*9540*/  SYNCS.PHASECHK.TRANS64.TRYWAIT P0, [R0+URZ], R2 ;  /* 0x00000002000075a7 */ /* 0x00452400080011ff */
[----:B----4-:R-:W-:Y:S05]  /*9550*/  @!P0 NANOSLEEP.SYNCS 0x989680 ;  /* 0x009896800000895d */ /* 0x010fea0003900000 */
[----:B------:R-:W4:Y:S02]  /*9560*/  @!P0 SYNCS.PHASECHK.TRANS64 P0, [R0+URZ], R2 ;  /* 0x00000002000085a7 */ /* 0x000f2400080010ff */
[----:B----4-:R-:W-:Y:S05]  /*9570*/  @!P0 BRA `(.L_x_157) ;  /* 0xfffffffc00f08947 */ /* 0x010fea000383ffff */
[----:B------:R-:W-:Y:S05]  /*9580*/  BRA `(.L_x_158) ;  /* 0xffffffa000e47947 */ /* 0x000fea000383ffff */
.L_x_68:
[----:B------:R-:W-:-:S07]  /*9590*/  MOV R0, UR6 ;  /* 0x0000000600007c02 */ /* 0x000fce0008000f00 */
.L_x_159:
[----:B-1----:R1:W2:Y:S02]  /*95a0*/  SYNCS.PHASECHK.TRANS64.TRYWAIT P0, [R0+URZ], R3 ;  /* 0x00000003000075a7 */ /* 0x0022a400080011ff */
[----:B--2---:R-:W-:Y:S05]  /*95b0*/  @!P0 NANOSLEEP.SYNCS 0x989680 ;  /* 0x009896800000895d */ /* 0x004fea0003900000 */
[----:B------:R-:W2:Y:S02]  /*95c0*/  @!P0 SYNCS.PHASECHK.TRANS64 P0, [R0+URZ], R3 ;  /* 0x00000003000085a7 */ /* 0x000ea400080010ff */
[----:B--2---:R-:W-:Y:S05]  /*95d0*/  @!P0 BRA `(.L_x_159) ;  /* 0xfffffffc00f08947 */ /* 0x004fea000383ffff */
[----:B------:R-:W-:Y:S05]  /*95e0*/  BRA `(.L_x_160) ;  /* 0xffffffa000f07947 */ /* 0x000fea000383ffff */
.L_x_69:
[----:B------:R-:W-:-:S07]  /*95f0*/  MOV R0, UR6 ;  /* 0x0000000600007c02 */ /* 0x000fce0008000f00 */
.L_x_161:
[----:B-1----:R1:W2:Y:S02]  /*9600*/  SYNCS.PHASECHK.TRANS64.TRYWAIT P0, [R0+URZ], R3 ;  /* 0x00000003000075a7 */ /* 0x0022a400080011ff */
[----:B--2---:R-:W-:Y:S05]  /*9610*/  @!P0 NANOSLEEP.SYNCS 0x989680 ;  /* 0x009896800000895d */ /* 0x004fea0003900000 */
[----:B------:R-:W2:Y:S02]  /*9620*/  @!P0 SYNCS.PHASECHK.TRANS64 P0, [R0+URZ], R3 ;  /* 0x00000003000085a7 */ /* 0x000ea400080010ff */
[----:B--2---:R-:W-:Y:S05]  /*9630*/  @!P0 BRA `(.L_x_161) ;  /* 0xfffffffc00f08947 */ /* 0x004fea000383ffff */
[----:B------:R-:W-:Y:S05]  /*9640*/  BRA `(.L_x_162) ;  /* 0xffffffa000fc7947 */ /* 0x000fea000383ffff */
.L_x_70:
[----:B-1----:R-:W-:-:S07]  /*9650*/  MOV R0, UR7 ;  /* 0x0000000700007c02 */ /* 0x002fce0008000f00 */
.L_x_163:
[----:B-1----:R1:W2:Y:S02]  /*9660*/  SYNCS.PHASECHK.TRANS64.TRYWAIT P0, [R0+URZ], R2 ;  /* 0x00000002000075a7 */ /* 0x0022a400080011ff */
[----:B--2---:R-:W-:Y:S05]  /*9670*/  @!P0 NANOSLEEP.SYNCS 0x989680 ;  /* 0x009896800000895d */ /* 0x004fea0003900000 */
[----:B------:R-:W2:Y:S02]  /*9680*/  @!P0 SYNCS.PHASECHK.TRANS64 P0, [R0+URZ], R2 ;  /* 0x00000002000085a7 */ /* 0x000ea400080010ff */
[----:B--2---:R-:W-:Y:S05]  /*9690*/  @!P0 BRA `(.L_x_163) ;  /* 0xfffffffc00f08947 */ /* 0x004fea000383ffff */
[----:B------:R-:W-:Y:S05]  /*96a0*/  BRA `(.L_x_164) ;  /* 0xffffffa400087947 */ /* 0x000fea000383ffff */
.L_x_75:
[----:B--2---:R2:W3:Y:S02]  /*96b0*/  SYNCS.PHASECHK.TRANS64.TRYWAIT P0, [R0+URZ+0x90], R2 ;  /* 0x00009002000075a7 */ /* 0x0044e400080011ff */
[----:B---3--:R-:W-:Y:S05]  /*96c0*/  @!P0 NANOSLEEP.SYNCS 0x989680 ;  /* 0x009896800000895d */ /* 0x008fea0003900000 */
[----:B------:R-:W3:Y:S02]  /*96d0*/  @!P0 SYNCS.PHASECHK.TRANS64 P0, [R0+URZ+0x90], R2 ;  /* 0x00009002000085a7 */ /* 0x000ee400080010ff */
[----:B---3--:R-:W-:Y:S05]  /*96e0*/  @!P0 BRA `(.L_x_75) ;  /* 0xfffffffc00f08947 */ /* 0x008fea000383ffff */
[----:B------:R-:W-:Y:S05]  /*96f0*/  BRA `(.L_x_165) ;  /* 0xffffffa800047947 */ /* 0x000fea000383ffff */
.L_x_78:
[----:B------:R-:W-:Y:S07]  /*9700*/  MOV R0, UR4 ;  /* 0x0000000400007c02 */ /* 0x000fee0008000f00 */
.L_x_166:
[----:B--2---:R2:W3:Y:S02]  /*9710*/  SYNCS.PHASECHK.TRANS64.TRYWAIT P0, [R0+URZ+0x88], R2 ;  /* 0x00008802000075a7 */ /* 0x0044e400080011ff */
[----:B---3--:R-:W-:Y:S05]  /*9720*/  @!P0 NANOSLEEP.SYNCS 0x989680 ;  /* 0x009896800000895d */ /* 0x008fea0003900000 */
[----:B------:R-:W3:Y:S02]  /*9730*/  @!P0 SYNCS.PHASECHK.TRANS64 P0, [R0+URZ+0x88], R2 ;  /* 0x00008802000085a7 */ /* 0x000ee400080010ff */
[----:B---3--:R-:W-:Y:S05]  /*9740*/  @!P0 BRA `(.L_x_166) ;  /* 0xfffffffc00f08947 */ /* 0x008fea000383ffff */
[----:B------:R-:W-:Y:S05]  /*9750*/  BRA `(.L_x_77) ;  /* 0xffffffa800e47947 */ /* 0x000fea000383ffff */
.L_x_81:
[----:B------:R-:W-:Y:S07]  /*9760*/  MOV R0, UR4 ;  /* 0x0000000400007c02 */ /* 0x000fee0008000f00 */
.L_x_167:
[----:B-1----:R1:W2:Y:S02]  /*9770*/  SYNCS.PHASECHK.TRANS64.TRYWAIT P0, [R0+URZ+0x60], R20 ;  /* 0x00006014000075a7 */ /* 0x0022a400080011ff */
[----:B--2---:R-:W-:Y:S05]  /*9780*/  @!P0 NANOSLEEP.SYNCS 0x989680 ;  /* 0x009896800000895d */ /* 0x004fea0003900000 */
[----:B------:R-:W2:Y:S02]  /*9790*/  @!P0 SYNCS.PHASECHK.TRANS64 P0, [R0+URZ+0x60], R20 ;  /* 0x00006014000085a7 */ /* 0x000ea400080010ff */
[----:B--2---:R-:W-:Y:S05]  /*97a0*/  @!P0 BRA `(.L_x_167) ;  /* 0xfffffffc00f08947 */ /* 0x004fea000383ffff */
[----:B------:R-:W-:Y:S05]  /*97b0*/  BRA `(.L_x_168) ;  /* 0xffffffac00607947 */ /* 0x000fea000383ffff */
.L_x_82:
[----:B------:R-:W-:Y:S07]  /*97c0*/  MOV R0, UR4 ;  /* 0x0000000400007c02 */ /* 0x000fee0008000f00 */
.L_x_169:
[----:B-1----:R1:W2:Y:S02]  /*97d0*/  SYNCS.PHASECHK.TRANS64.TRYWAIT P0, [R0+URZ+0x68], R20 ;  /* 0x00006814000075a7 */ /* 0x0022a400080011ff */
[----:B--2---:R-:W-:Y:S05]  /*97e0*/  @!P0 NANOSLEEP.SYNCS 0x989680 ;  /* 0x009896800000895d */ /* 0x004fea0003900000 */
[----:B------:R-:W2:Y:S02]  /*97f0*/  @!P0 SYNCS.PHASECHK.TRANS64 P0, [R0+URZ+0x68], R20 ;  /* 0x00006814000085a7 */ /* 0x000ea400080010ff */
[----:B--2---:R-:W-:Y:S05]  /*9800*/  @!P0 BRA `(.L_x_169) ;  /* 0xfffffffc00f08947 */ /* 0x004fea000383ffff */
[----:B------:R-:W-:Y:S05]  /*9810*/  BRA `(.L_x_170) ;  /* 0xffffffac00987947 */ /* 0x000fea000383ffff */
.L_x_83:
[----:B------:R-:W-:Y:S07]  /*9820*/  MOV R0, UR4 ;  /* 0x0000000400007c02 */ /* 0x000fee0008000f00 */
.L_x_171:
[----:B-1----:R1:W2:Y:S02]  /*9830*/  SYNCS.PHASECHK.TRANS64.TRYWAIT P0, [R0+URZ+0x70], R20 ;  /* 0x00007014000075a7 */ /* 0x0022a400080011ff */
[----:B--2---:R-:W-:Y:S05]  /*9840*/  @!P0 NANOSLEEP.SYNCS 0x989680 ;  /* 0x009896800000895d */ /* 0x004fea0003900000 */
[----:B------:R-:W2:Y:S02]  /*9850*/  @!P0 SYNCS.PHASECHK.TRANS64 P0, [R0+URZ+0x70], R20 ;  /* 0x00007014000085a7 */ /* 0x000ea400080010ff */
[----:B--2---:R-:W-:Y:S05]  /*9860*/  @!P0 BRA `(.L_x_171) ;  /* 0xfffffffc00f08947 */ /* 0x004fea000383ffff */
[----:B------:R-:W-:Y:S05]  /*9870*/  BRA `(.L_x_172) ;  /* 0xffffffac00dc7947 */ /* 0x000fea000383ffff */
.L_x_84:
[----:B------:R-:W-:Y:S07]  /*9880*/  MOV R0, UR4 ;  /* 0x0000000400007c02 */ /* 0x000fee0008000f00 */
.L_x_173:
[----:B-1----:R1:W2:Y:S02]  /*9890*/  SYNCS.PHASECHK.TRANS64.TRYWAIT P0, [R0+URZ+0x78], R20 ;  /* 0x00007814000075a7 */ /* 0x0022a400080011ff */
[----:B--2---:R-:W-:Y:S05]  /*98a0*/  @!P0 NANOSLEEP.SYNCS 0x989680 ;  /* 0x009896800000895d */ /* 0x004fea0003900000 */
[----:B------:R-:W2:Y:S02]  /*98b0*/  @!P0 SYNCS.PHASECHK.TRANS64 P0, [R0+URZ+0x78], R20 ;  /* 0x00007814000085a7 */ /* 0x000ea400080010ff */
[----:B--2---:R-:W-:Y:S05]  /*98c0*/  @!P0 BRA `(.L_x_173) ;  /* 0xfffffffc00f08947 */ /* 0x004fea000383ffff */
[----:B------:R-:W-:Y:S05]  /*98d0*/  BRA `(.L_x_174) ;  /* 0xffffffb000607947 */ /* 0x000fea000383ffff */
.L_x_86:
[----:B------:R-:W-:-:S07]  /*98e0*/  MOV R0, UR4 ;  /* 0x0000000400007c02 */ /* 0x000fce0008000f00 */
.L_x_175:
[----:B-1----:R1:W3:Y:S02]  /*98f0*/  SYNCS.PHASECHK.TRANS64.TRYWAIT P0, [R0+URZ+0x60], R2 ;  /* 0x00006002000075a7 */ /* 0x0022e400080011ff */
[----:B---3--:R-:W-:Y:S05]  /*9900*/  @!P0 NANOSLEEP.SYNCS 0x989680 ;  /* 0x009896800000895d */ /* 0x008fea0003900000 */
[----:B------:R-:W3:Y:S02]  /*9910*/  @!P0 SYNCS.PHASECHK.TRANS64 P0, [R0+URZ+0x60], R2 ;  /* 0x00006002000085a7 */ /* 0x000ee400080010ff */
[----:B---3--:R-:W-:Y:S05]  /*9920*/  @!P0 BRA `(.L_x_175) ;  /* 0xfffffffc00f08947 */ /* 0x008fea000383ffff */
[----:B------:R-:W-:Y:S05]  /*9930*/  BRA `(.L_x_176) ;  /* 0xffffffb000d07947 */ /* 0x000fea000383ffff */
.L_x_87:
[----:B-1----:R-:W-:-:S07]  /*9940*/  MOV R0, UR4 ;  /* 0x0000000400007c02 */ /* 0x002fce0008000f00 */
.L_x_177:
[----:B-1----:R1:W3:Y:S02]  /*9950*/  SYNCS.PHASECHK.TRANS64.TRYWAIT P0, [R0+URZ+0x68], R2 ;  /* 0x00006802000075a7 */ /* 0x0022e400080011ff */
[----:B---3--:R-:W-:Y:S05]  /*9960*/  @!P0 NANOSLEEP.SYNCS 0x989680 ;  /* 0x009896800000895d */ /* 0x008fea0003900000 */
[----:B------:R-:W3:Y:S02]  /*9970*/  @!P0 SYNCS.PHASECHK.TRANS64 P0, [R0+URZ+0x68], R2 ;  /* 0x00006802000085a7 */ /* 0x000ee400080010ff */
[----:B---3--:R-:W-:Y:S05]  /*9980*/  @!P0 BRA `(.L_x_177) ;  /* 0xfffffffc00f08947 */ /* 0x008fea000383ffff */
[----:B------:R-:W-:Y:S05]  /*9990*/  BRA `(.L_x_178) ;  /* 0xffffffb000c07947 */ /* 0x000fea000383ffff */
.L_x_88:
[----:B-1----:R-:W-:-:S07]  /*99a0*/  MOV R0, UR4 ;  /* 0x0000000400007c02 */ /* 0x002fce0008000f00 */
.L_x_179:
[----:B-1----:R1:W3:Y:S02]  /*99b0*/  SYNCS.PHASECHK.TRANS64.TRYWAIT P0, [R0+URZ+0x70], R2 ;  /* 0x00007002000075a7 */ /* 0x0022e400080011ff */
[----:B---3--:R-:W-:Y:S05]  /*99c0*/  @!P0 NANOSLEEP.SYNCS 0x989680 ;  /* 0x009896800000895d */ /* 0x008fea0003900000 */
[----:B------:R-:W3:Y:S02]  /*99d0*/  @!P0 SYNCS.PHASECHK.TRANS64 P0, [R0+URZ+0x70], R2 ;  /* 0x00007002000085a7 */ /* 0x000ee400080010ff */
[----:B---3--:R-:W-:Y:S05]  /*99e0*/  @!P0 BRA `(.L_x_179) ;  /* 0xfffffffc00f08947 */ /* 0x008fea000383ffff */
[----:B------:R-:W-:Y:S05]  /*99f0*/  BRA `(.L_x_180) ;  /* 0xffffffb000b07947 */ /* 0x000fea000383ffff */
.L_x_90:
[----:B--2---:R2:W4:Y:S02]  /*9a00*/  SYNCS.PHASECHK.TRANS64.TRYWAIT P0, [R0+URZ+0x90], R2 ;  /* 0x00009002000075a7 */ /* 0x00452400080011ff */
[----:B----4-:R-:W-:Y:S05]  /*9a10*/  @!P0 NANOSLEEP.SYNCS 0x989680 ;  /* 0x009896800000895d */ /* 0x010fea0003900000 */
[----:B------:R-:W4:Y:S02]  /*9a20*/  @!P0 SYNCS.PHASECHK.TRANS64 P0, [R0+URZ+0x90], R2 ;  /* 0x00009002000085a7 */ /* 0x000f2400080010ff */
[----:B----4-:R-:W-:Y:S05]  /*9a30*/  @!P0 BRA `(.L_x_90) ;  /* 0xfffffffc00f08947 */ /* 0x010fea000383ffff */
[----:B------:R-:W-:Y:S05]  /*9a40*/  BRA `(.L_x_181) ;  /* 0xffffffb400787947 */ /* 0x000fea000383ffff */
.L_x_101:
[----:B-1----:R-:W-:Y:S04]  /*9a50*/  MOV R2, UR48 ;  /* 0x0000003000027c02 */ /* 0x002fe80008000f00 */
[----:B------:R1:W3:Y:S03]  /*9a60*/  SYNCS.PHASECHK.TRANS64.TRYWAIT P1, [R2+URZ+0x40], R3 ;  /* 0x00004003020075a7 */ /* 0x0002e600080211ff */
[----:B---3--:R-:W-:Y:S05]  /*9a70*/  @!P1 NANOSLEEP.SYNCS 0x989680 ;  /* 0x009896800000995d */ /* 0x008fea0003900000 */
[----:B------:R-:W3:Y:S02]  /*9a80*/  @!P1 SYNCS.PHASECHK.TRANS64 P1, [R2+URZ+0x40], R3 ;  /* 0x00004003020095a7 */ /* 0x000ee400080210ff */
[----:B---3--:R-:W-:Y:S05]  /*9a90*/  @!P1 BRA `(.L_x_101) ;  /* 0xfffffffc00ec9947 */ /* 0x008fea000383ffff */
[----:B------:R-:W-:Y:S05]  /*9aa0*/  BRA `(.L_x_100) ;  /* 0xffffffc000847947 */ /* 0x000fea000383ffff */
.L_x_103:
[----:B-1----:R1:W4:Y:S02]  /*9ab0*/  SYNCS.PHASECHK.TRANS64.TRYWAIT P0, [R64+URZ+0xb0], R0 ;  /* 0x0000b000400075a7 */ /* 0x00232400080011ff */
[----:B----4-:R-:W-:Y:S05]  /*9ac0*/  @!P0 NANOSLEEP.SYNCS 0x989680 ;  /* 0x009896800000895d */ /* 0x010fea0003900000 */
[----:B------:R-:W4:Y:S02]  /*9ad0*/  @!P0 SYNCS.PHASECHK.TRANS64 P0, [R64+URZ+0xb0], R0 ;  /* 0x0000b000400085a7 */ /* 0x000f2400080010ff */
[----:B----4-:R-:W-:Y:S05]  /*9ae0*/  @!P0 BRA `(.L_x_103) ;  /* 0xfffffffc00f08947 */ /* 0x010fea000383ffff */
[----:B------:R-:W-:Y:S05]  /*9af0*/  BRA `(.L_x_102) ;  /* 0xffffffc000ac7947 */ /* 0x000fea000383ffff */
.L_x_112:
[----:B--2---:R2:W4:Y:S02]  /*9b00*/  SYNCS.PHASECHK.TRANS64.TRYWAIT P0, [R2+URZ+0x40], R0 ;  /* 0x00004000020075a7 */ /* 0x00452400080011ff */
[----:B----4-:R-:W-:Y:S05]  /*9b10*/  @!P0 NANOSLEEP.SYNCS 0x989680 ;  /* 0x009896800000895d */ /* 0x010fea0003900000 */
[----:B------:R-:W4:Y:S02]  /*9b20*/  @!P0 SYNCS.PHASECHK.TRANS64 P0, [R2+URZ+0x40], R0 ;  /* 0x00004000020085a7 */ /* 0x000f2400080010ff */
[----:B----4-:R-:W-:Y:S05]  /*9b30*/  @!P0 BRA `(.L_x_112) ;  /* 0xfffffffc00f08947 */ /* 0x010fea000383ffff */
[----:B------:R-:W-:Y:S05]  /*9b40*/  BRA `(.L_x_111) ;  /* 0xffffffcc00887947 */ /* 0x000fea000383ffff */
.L_x_120:
[----:B--2---:R2:W4:Y:S02]  /*9b50*/  SYNCS.PHASECHK.TRANS64.TRYWAIT P0, [R0+URZ+0x40], R6 ;  /* 0x00004006000075a7 */ /* 0x00452400080011ff */
[----:B----4-:R-:W-:Y:S05]  /*9b60*/  @!P0 NANOSLEEP.SYNCS 0x989680 ;  /* 0x009896800000895d */ /* 0x010fea0003900000 */
[----:B------:R-:W4:Y:S02]  /*9b70*/  @!P0 SYNCS.PHASECHK.TRANS64 P0, [R0+URZ+0x40], R6 ;  /* 0x00004006000085a7 */ /* 0x000f2400080010ff */
[----:B----4-:R-:W-:Y:S05]  /*9b80*/  @!P0 BRA `(.L_x_120) ;  /* 0xfffffffc00f08947 */ /* 0x010fea000383ffff */
[----:B------:R-:W-:Y:S05]  /*9b90*/  BRA `(.L_x_119) ;  /* 0xffffffd800887947 */ /* 0x000fea000383ffff */
.L_x_128:
[----:B--2---:R2:W4:Y:S02]  /*9ba0*/  SYNCS.PHASECHK.TRANS64.TRYWAIT P0, [R0+URZ+0x40], R5 ;  /* 0x00004005000075a7 */ /* 0x00452400080011ff */
[----:B----4-:R-:W-:Y:S05]  /*9bb0*/  @!P0 NANOSLEEP.SYNCS 0x989680 ;  /* 0x009896800000895d */ /* 0x010fea0003900000 */
[----:B------:R-:W4:Y:S02]  /*9bc0*/  @!P0 SYNCS.PHASECHK.TRANS64 P0, [R0+URZ+0x40], R5 ;  /* 0x00004005000085a7 */ /* 0x000f2400080010ff */
[----:B----4-:R-:W-:Y:S05]  /*9bd0*/  @!P0 BRA `(.L_x_128) ;  /* 0xfffffffc00f08947 */ /* 0x010fea000383ffff */
[----:B------:R-:W-:Y:S05]  /*9be0*/  BRA `(.L_x_127) ;  /* 0xffffffe400887947 */ /* 0x000fea000383ffff */
        .weak           $__internal_0_$__cuda_sm10x_tcgen05_guardrail_trap_col_being_dealloced_not_returned_by_alloc
        .type           $__internal_0_$__cuda_sm10x_tcgen05_guardrail_trap_col_being_dealloced_not_returned_by_alloc,@function
        .size           $__internal_0_$__cuda_sm10x_tcgen05_guardrail_trap_col_being_dealloced_not_returned_by_alloc,($__internal_1_$__cuda_sm10x_tcgen05_guardrail_trap_phase_invalid_during_alloc - $__internal_0_$__cuda_sm10x_tcgen05_guardrail_trap_col_being_dealloced_not_returned_by_alloc)
$__internal_0_$__cuda_sm10x_tcgen05_guardrail_trap_col_being_dealloced_not_returned_by_alloc:
[----:B------:R-:W-:Y:S05]  /*9bf0*/  BPT.TRAP 0x1 ;  /* 0x000000040000795c */ /* 0x000fea0000300000 */
[----:B------:R-:W-:-:S04]  /*9c00*/  HFMA2 R3, -RZ, RZ, 0, 0 ;  /* 0x00000000ff037431 */ /* 0x000fc800000001ff */
[----:B------:R-:W-:Y:S05]  /*9c10*/  RET.REL.NODEC R2 `(_ZN7cutlass13device_kernelINS_4gemm6kernel13GemmUniversalIN4cute5tupleIJiiiiEEENS1_10collective13CollectiveMmaINS1_35MainloopSm100TmaUmmaWarpSpecializedILi4ELi2ELi4ENS5_IJNS4_1CILi1EEENSA_ILi4EEESB_EEEEENS5_IJNSA_ILi128EEESF_NSA_ILi64EEEEEENS_6half_tENS5_IJSB_llEEESI_NS5_IJlSB_lEEENS4_8TiledMMAINS4_8MMA_AtomIJNS4_20SM100_MMA_F16BF16_SSISI_SI_fLi128ELi128ELNS4_4UMMA5MajorE1ELSP_0ELNSO_7ScaleInE0ELSQ_0EEEEEENS4_6LayoutINS5_IJSB_SB_SB_EEENS5_IJNSA_ILi0EEESV_SV_EEEEENS5_IJNS4_10UnderscoreESY_SY_EEEEENS4_23SM90_TMA_LOAD_MULTICASTENS4_14ComposedLayoutINS4_7SwizzleILi3ELi4ELi3EEENS4_18smem_ptr_flag_bitsILi16EEENST_INS5_IJSG_NSA_ILi8EEEEEENS5_IJSB_SG_EEEEEEEvNS4_8identityENS4_13SM90_TMA_LOADENS12_IS14_S16_NST_INS5_IJS17_SG_EEENS5_IJSG_SB_EEEEEEEvS1C_EENS_8epilogue10collective18CollectiveEpilogueINS1J_23Sm100TmaWarpSpecializedILi4ELi2ELi32ELb1ELb0EEEJSH_NS5_IJNST_ISF_SB_EENST_INSA_ILi32EEESB_EEEEESI_SK_SI_SK_NS1J_6fusion15FusionCallbacksIS1N_NS1S_17LinearCombinationISI_fSI_fLNS_15FloatRoundStyleE2EEESH_S1R_JEEENS4_5SM1004TMEM4LOAD26SM100_TMEM_LOAD_32dp32b32xES1D_NS12_INS13_ILi2ELi4ELi3EEES16_NST_INS5_IJS17_S1P_EEENS5_IJS1P_SB_EEEEEEENS4_39AutoVectorizingCopyWithAssumedAlignmentILi128EEENS4_14SM90_TMA_STOREES26_S28_S28_EEEvvEEEEvNT_6ParamsE) ;  /* 0xffffff6002f87950 */ /* 0x000fea0003c3ffff */
        .weak           $__internal_1_$__cuda_sm10x_tcgen05_guardrail_trap_phase_invalid_during_alloc
        .type           $__internal_1_$__cuda_sm10x_tcgen05_guardrail_trap_phase_invalid_during_alloc,@function
        .size           $__internal_1_$__cuda_sm10x_tcgen05_guardrail_trap_phase_invalid_during_alloc,($__internal_2_$__cuda_sm10x_tcgen05_guardrail_trap_unallocated_columns_being_dealloced - $__internal_1_$__cuda_sm10x_tcgen05_guardrail_trap_phase_invalid_during_alloc)
$__internal_1_$__cuda_sm10x_tcgen05_guardrail_trap_phase_invalid_during_alloc:
[----:B------:R-:W-:Y:S05]  /*9c20*/  BPT.TRAP 0x1 ;  /* 0x000000040000795c */ /* 0x000fea0000300000 */
[----:B------:R-:W-:-:S04]  /*9c30*/  MOV R3, 0x0 ;  /* 0x0000000000037802 */ /* 0x000fc80000000f00 */
[----:B------:R-:W-:Y:S05]  /*9c40*/  RET.REL.NODEC R2 `(_ZN7cutlass13device_kernelINS_4gemm6kernel13GemmUniversalIN4cute5tupleIJiiiiEEENS1_10collective13CollectiveMmaINS1_35MainloopSm100TmaUmmaWarpSpecializedILi4ELi2ELi4ENS5_IJNS4_1CILi1EEENSA_ILi4EEESB_EEEEENS5_IJNSA_ILi128EEESF_NSA_ILi64EEEEEENS_6half_tENS5_IJSB_llEEESI_NS5_IJlSB_lEEENS4_8TiledMMAINS4_8MMA_AtomIJNS4_20SM100_MMA_F16BF16_SSISI_SI_fLi128ELi128ELNS4_4UMMA5MajorE1ELSP_0ELNSO_7ScaleInE0ELSQ_0EEEEEENS4_6LayoutINS5_IJSB_SB_SB_EEENS5_IJNSA_ILi0EEESV_SV_EEEEENS5_IJNS4_10UnderscoreESY_SY_EEEEENS4_23SM90_TMA_LOAD_MULTICASTENS4_14ComposedLayoutINS4_7SwizzleILi3ELi4ELi3EEENS4_18smem_ptr_flag_bitsILi16EEENST_INS5_IJSG_NSA_ILi8EEEEEENS5_IJSB_SG_EEEEEEEvNS4_8identityENS4_13SM90_TMA_LOADENS12_IS14_S16_NST_INS5_IJS17_SG_EEENS5_IJSG_SB_EEEEEEEvS1C_EENS_8epilogue10collective18CollectiveEpilogueINS1J_23Sm100TmaWarpSpecializedILi4ELi2ELi32ELb1ELb0EEEJSH_NS5_IJNST_ISF_SB_EENST_INSA_ILi32EEESB_EEEEESI_SK_SI_SK_NS1J_6fusion15FusionCallbacksIS1N_NS1S_17LinearCombinationISI_fSI_fLNS_15FloatRoundStyleE2EEESH_S1R_JEEENS4_5SM1004TMEM4LOAD26SM100_TMEM_LOAD_32dp32b32xES1D_NS12_INS13_ILi2ELi4ELi3EEES16_NST_INS5_IJS17_S1P_EEENS5_IJS1P_SB_EEEEEEENS4_39AutoVectorizingCopyWithAssumedAlignmentILi128EEENS4_14SM90_TMA_STOREES26_S28_S28_EEEvvEEEEvNT_6ParamsE) ;  /* 0xffffff6002ec7950 */ /* 0x000fea0003c3ffff */
        .weak           $__internal_2_$__cuda_sm10x_tcgen05_guardrail_trap_unallocated_columns_being_dealloced
        .type           $__internal_2_$__cuda_sm10x_tcgen05_guardrail_trap_unallocated_columns_being_dealloced,@function
        .size           $__internal_2_$__cuda_sm10x_tcgen05_guardrail_trap_unallocated_columns_being_dealloced,(.L_x_183 - $__internal_2_$__cuda_sm10x_tcgen05_guardrail_trap_unallocated_columns_being_dealloced)
$__internal_2_$__cuda_sm10x_tcgen05_guardrail_trap_unallocated_columns_being_dealloced:
[----:B------:R-:W-:Y:S05]  /*9c50*/  BPT.TRAP 0x1 ;  /* 0x000000040000795c */ /* 0x000fea0000300000 */
[----:B------:R-:W-:-:S04]  /*9c60*/  HFMA2 R3, -RZ, RZ, 0, 0 ;  /* 0x00000000ff037431 */ /* 0x000fc800000001ff */
[----:B------:R-:W-:Y:S05]  /*9c70*/  RET.REL.NODEC R2 `(_ZN7cutlass13device_kernelINS_4gemm6kernel13GemmUniversalIN4cute5tupleIJiiiiEEENS1_10collective13CollectiveMmaINS1_35MainloopSm100TmaUmmaWarpSpecializedILi4ELi2ELi4ENS5_IJNS4_1CILi1EEENSA_ILi4EEESB_EEEEENS5_IJNSA_ILi128EEESF_NSA_ILi64EEEEEENS_6half_tENS5_IJSB_llEEESI_NS5_IJlSB_lEEENS4_8TiledMMAINS4_8MMA_AtomIJNS4_20SM100_MMA_F16BF16_SSISI_SI_fLi128ELi128ELNS4_4UMMA5MajorE1ELSP_0ELNSO_7ScaleInE0ELSQ_0EEEEEENS4_6LayoutINS5_IJSB_SB_SB_EEENS5_IJNSA_ILi0EEESV_SV_EEEEENS5_IJNS4_10UnderscoreESY_SY_EEEEENS4_23SM90_TMA_LOAD_MULTICASTENS4_14ComposedLayoutINS4_7SwizzleILi3ELi4ELi3EEENS4_18smem_ptr_flag_bitsILi16EEENST_INS5_IJSG_NSA_ILi8EEEEEENS5_IJSB_SG_EEEEEEEvNS4_8identityENS4_13SM90_TMA_LOADENS12_IS14_S16_NST_INS5_IJS17_SG_EEENS5_IJSG_SB_EEEEEEEvS1C_EENS_8epilogue10collective18CollectiveEpilogueINS1J_23Sm100TmaWarpSpecializedILi4ELi2ELi32ELb1ELb0EEEJSH_NS5_IJNST_ISF_SB_EENST_INSA_ILi32EEESB_EEEEESI_SK_SI_SK_NS1J_6fusion15FusionCallbacksIS1N_NS1S_17LinearCombinationISI_fSI_fLNS_15FloatRoundStyleE2EEESH_S1R_JEEENS4_5SM1004TMEM4LOAD26SM100_TMEM_LOAD_32dp32b32xES1D_NS12_INS13_ILi2ELi4ELi3EEES16_NST_INS5_IJS17_S1P_EEENS5_IJS1P_SB_EEEEEEENS4_39AutoVectorizingCopyWithAssumedAlignmentILi128EEENS4_14SM90_TMA_STOREES26_S28_S28_EEEvvEEEEvNT_6ParamsE) ;  /* 0xffffff6002e07950 */ /* 0x000fea0003c3ffff */
.L_x_182:
[----:B------:R-:W-:-:S00]  /*9c80*/  BRA `(.L_x_182) ;  /* 0xfffffffc00fc7947 */ /* 0x000fc0000383ffff */
[----:B------:R-:W-:-:S00]  /*9c90*/  NOP ;  /* 0x0000000000007918 */ /* 0x000fc00000000000 */
        /* <DEDUP_REMOVED lines=14> */
.L_x_183:


//--------------------- .nv.global.init           --------------------------
	.section	.nv.global.init,"aw",@progbits
.nv.global.init:
	.type		$str$27,@object
	.size		$str$27,($str$28 - $str$27)
$str$27:
        /*0000*/ 	.byte	0x28, 0x61, 0x64, 0x64, 0x72, 0x65, 0x73, 0x73, 0x20, 0x26, 0x20, 0x6d, 0x61, 0x73, 0x6b, 0x29
        /*0010*/ 	.byte	0x20, 0x3d, 0x3d, 0x20, 0x30, 0x00
	.type		$str$28,@object
	.size		$str$28,($str$26 - $str$28)
$str$28:
        /*0016*/ 	.byte	0x2f, 0x74, 0x6d, 0x70, 0x2f, 0x63, 0x75, 0x74, 0x6c, 0x61, 0x73, 0x73, 0x5f, 0x73, 0x77, 0x65
        /*0026*/ 	.byte	0x65, 0x70, 0x5f, 0x73, 0x72, 0x63, 0x2f, 0x69, 0x6e, 0x63, 0x6c, 0x75, 0x64, 0x65, 0x2f, 0x63
        /*0036*/ 	.byte	0x75, 0x74, 0x65, 0x2f, 0x70, 0x6f, 0x69, 0x6e, 0x74, 0x65, 0x72, 0x5f, 0x66, 0x6c, 0x61, 0x67
        /*0046*/ 	.byte	0x67, 0x65, 0x64, 0x2e, 0x68, 0x70, 0x70, 0x00
	.type		$str$26,@object
	.size		$str$26,($str$25 - $str$26)
$str$26:
        /*004e*/ 	.byte	0x2f, 0x74, 0x6d, 0x70, 0x2f, 0x63, 0x75, 0x74, 0x6c, 0x61, 0x73, 0x73, 0x5f, 0x73, 0x77, 0x65
        /*005e*/ 	.byte	0x65, 0x70, 0x5f, 0x73, 0x72, 0x63, 0x2f, 0x69, 0x6e, 0x63, 0x6c, 0x75, 0x64, 0x65, 0x2f, 0x63
        /*006e*/ 	.byte	0x75, 0x74, 0x65, 0x2f, 0x61, 0x74, 0x6f, 0x6d, 0x2f, 0x63, 0x6f, 0x70, 0x79, 0x5f, 0x74, 0x72
        /*007e*/ 	.byte	0x61, 0x69, 0x74, 0x73, 0x5f, 0x73, 0x6d, 0x31, 0x30, 0x30, 0x2e, 0x68, 0x70, 0x70, 0x00
	.type		$str$25,@object
	.size		$str$25,(__unnamed_1 - $str$25)
$str$25:
        /*008d*/ 	.byte	0x28, 0x28, 0x75, 0x69, 0x6e, 0x74, 0x33, 0x32, 0x5f, 0x74, 0x28, 0x74, 0x68, 0x72, 0x65, 0x61
        /*009d*/ 	.byte	0x64, 0x49, 0x64, 0x78, 0x2e, 0x78, 0x29, 0x20, 0x2f, 0x20, 0x33, 0x32, 0x29, 0x20, 0x25, 0x20
        /*00ad*/ 	.byte	0x34, 0x29, 0x20, 0x3d, 0x3d, 0x20, 0x28, 0x28, 0x28, 0x74, 0x6d, 0x65, 0x6d, 0x5f, 0x61, 0x64
        /*00bd*/ 	.byte	0x64, 0x72, 0x20, 0x3e, 0x3e, 0x20, 0x31, 0x36, 0x29, 0x20, 0x2f, 0x20, 0x33, 0x32, 0x29, 0x20
        /*00cd*/ 	.byte	0x25, 0x20, 0x34, 0x29, 0x00
	.type		__unnamed_1,@object
	.size		__unnamed_1,(__unnamed_2 - __unnamed_1)
__unnamed_1:
        /*00d2*/ 	.byte	0x61, 0x75, 0x74, 0x6f, 0x20, 0x63, 0x75, 0x74, 0x65, 0x3a, 0x3a, 0x61, 0x73, 0x5f, 0x70, 0x6f
        /* <DEDUP_REMOVED lines=24> */
        /*0262*/ 	.byte	0x3e, 0x3e, 0x3e, 0x3e, 0x5d, 0x00
	.type		__unnamed_2,@object
	.size		__unnamed_2,(.L_2 - __unnamed_2)
__unnamed_2:
        /* <DEDUP_REMOVED lines=42> */
        /*0508*/ 	.byte	0x3e, 0x3e, 0x5d, 0x00
.L_2:


//--------------------- .nv.shared._ZN7cutlass13device_kernelINS_4gemm6kernel13GemmUniversalIN4cute5tupleIJiiiiEEENS1_10collective13CollectiveMmaINS1_35MainloopSm100TmaUmmaWarpSpecializedILi4ELi2ELi4ENS5_IJNS4_1CILi1EEENSA_ILi4EEESB_EEEEENS5_IJNSA_ILi128EEESF_NSA_ILi64EEEEEENS_6half_tENS5_IJSB_llEEESI_NS5_IJlSB_lEEENS4_8TiledMMAINS4_8MMA_AtomIJNS4_20SM100_MMA_F16BF16_SSISI_SI_fLi128ELi128ELNS4_4UMMA5MajorE1ELSP_0ELNSO_7ScaleInE0ELSQ_0EEEEEENS4_6LayoutINS5_IJSB_SB_SB_EEENS5_IJNSA_ILi0EEESV_SV_EEEEENS5_IJNS4_10UnderscoreESY_SY_EEEEENS4_23SM90_TMA_LOAD_MULTICASTENS4_14ComposedLayoutINS4_7SwizzleILi3ELi4ELi3EEENS4_18smem_ptr_flag_bitsILi16EEENST_INS5_IJSG_NSA_ILi8EEEEEENS5_IJSB_SG_EEEEEEEvNS4_8identityENS4_13SM90_TMA_LOADENS12_IS14_S16_NST_INS5_IJS17_SG_EEENS5_IJSG_SB_EEEEEEEvS1C_EENS_8epilogue10collective18CollectiveEpilogueINS1J_23Sm100TmaWarpSpecializedILi4ELi2ELi32ELb1ELb0EEEJSH_NS5_IJNST_ISF_SB_EENST_INSA_ILi32EEESB_EEEEESI_SK_SI_SK_NS1J_6fusion15FusionCallbacksIS1N_NS1S_17LinearCombinationISI_fSI_fLNS_15FloatRoundStyleE2EEESH_S1R_JEEENS4_5SM1004TMEM4LOAD26SM100_TMEM_LOAD_32dp32b32xES1D_NS12_INS13_ILi2ELi4ELi3EEES16_NST_INS5_IJS17_S1P_EEENS5_IJS1P_SB_EEEEEEENS4_39AutoVectorizingCopyWithAssumedAlignmentILi128EEENS4_14SM90_TMA_STOREES26_S28_S28_EEEvvEEEEvNT_6ParamsE --------------------------
	.section	.nv.shared._ZN7cutlass13device_kernelINS_4gemm6kernel13GemmUniversalIN4cute5tupleIJiiiiEEENS1_10collective13CollectiveMmaINS1_35MainloopSm100TmaUmmaWarpSpecializedILi4ELi2ELi4ENS5_IJNS4_1CILi1EEENSA_ILi4EEESB_EEEEENS5_IJNSA_ILi128EEESF_NSA_ILi64EEEEEENS_6half_tENS5_IJSB_llEEESI_NS5_IJlSB_lEEENS4_8TiledMMAINS4_8MMA_AtomIJNS4_20SM100_MMA_F16BF16_SSISI_SI_fLi128ELi128ELNS4_4UMMA5MajorE1ELSP_0ELNSO_7ScaleInE0ELSQ_0EEEEEENS4_6LayoutINS5_IJSB_SB_SB_EEENS5_IJNSA_ILi0EEESV_SV_EEEEENS5_IJNS4_10UnderscoreESY_SY_EEEEENS4_23SM90_TMA_LOAD_MULTICASTENS4_14ComposedLayoutINS4_7SwizzleILi3ELi4ELi3EEENS4_18smem_ptr_flag_bitsILi16EEENST_INS5_IJSG_NSA_ILi8EEEEEENS5_IJSB_SG_EEEEEEEvNS4_8identityENS4_13SM90_TMA_LOADENS12_IS14_S16_NST_INS5_IJS17_SG_EEENS5_IJSG_SB_EEEEEEEvS1C_EENS_8epilogue10collective18CollectiveEpilogueINS1J_23Sm100TmaWarpSpecializedILi4ELi2ELi32ELb1ELb0EEEJSH_NS5_IJNST_ISF_SB_EENST_INSA_ILi32EEESB_EEEEESI_SK_SI_SK_NS1J_6fusion15FusionCallbacksIS1N_NS1S_17LinearCombinationISI_fSI_fLNS_15FloatRoundStyleE2EEESH_S1R_JEEENS4_5SM1004TMEM4LOAD26SM100_TMEM_LOAD_32dp32b32xES1D_NS12_INS13_ILi2ELi4ELi3EEES16_NST_INS5_IJS17_S1P_EEENS5_IJS1P_SB_EEEEEEENS4_39AutoVectorizingCopyWithAssumedAlignmentILi128EEENS4_14SM90_TMA_STOREES26_S28_S28_EEEvvEEEEvNT_6ParamsE,"aw",@nobits
	.sectionflags	@""
	.align	16
	.zero		1024


//--------------------- .nv.shared.reserved.0     --------------------------
	.section	.nv.shared.reserved.0,"aw",@nobits
	.weak		__nv_reservedSMEM_offset_0_alias
	.size		__nv_reservedSMEM_offset_0_alias, 0, 64
	.other		__nv_reservedSMEM_offset_0_alias,@"STO_CUDA_RESERVED_SHARED STV_DEFAULT"
__nv_reservedSMEM_offset_0_alias:
	.zero		0
.nv.shared.reserved.0:
	.zero		64
	.weak		__nv_reservedSMEM_tcgen05_partition
	.type		__nv_reservedSMEM_tcgen05_partition,@object
	.size		__nv_reservedSMEM_tcgen05_partition,(.L_0 - __nv_reservedSMEM_tcgen05_partition)
__nv_reservedSMEM_tcgen05_partition:
	.zero		32
.L_0:


//--------------------- .nv.global                --------------------------
	.section	.nv.global,"aw",@nobits
.nv.global:
	.type		_ZN40_INTERNAL_09184886_4_k_cu_5fad969c_319374cute1_E,@object
	.size		_ZN40_INTERNAL_09184886_4_k_cu_5fad969c_319374cute1_E,(_ZN40_INTERNAL_09184886_4_k_cu_5fad969c_319374cuda3std3__45__cpo6cbeginE - _ZN40_INTERNAL_09184886_4_k_cu_5fad969c_319374cute1_E)
_ZN40_INTERNAL_09184886_4_k_cu_5fad969c_319374cute1_E:
	.zero		1
	.type		_ZN40_INTERNAL_09184886_4_k_cu_5fad969c_319374cuda3std3__45__cpo6cbeginE,@object
	.size		_ZN40_INTERNAL_09184886_4_k_cu_5fad969c_319374cuda3std3__45__cpo6cbeginE,(_ZN40_INTERNAL_09184886_4_k_cu_5fad969c_319374cuda3std3__48in_placeE - _ZN40_INTERNAL_09184886_4_k_cu_5fad969c_319374cuda3std3__45__cpo6cbeginE)
_ZN40_INTERNAL_09184886_4_k_cu_5fad969c_319374cuda3std3__45__cpo6cbeginE:
	.zero		1
	.type		_ZN40_INTERNAL_09184886_4_k_cu_5fad969c_319374cuda3std3__48in_placeE,@object
	.size		_ZN40_INTERNAL_09184886_4_k_cu_5fad969c_319374cuda3std3__48in_placeE,(_ZN40_INTERNAL_09184886_4_k_cu_5fad969c_319374cuda3std6ranges3__45__cpo9iter_moveE - _ZN40_INTERNAL_09184886_4_k_cu_5fad969c_319374cuda3std3__48in_placeE)
_ZN40_INTERNAL_09184886_4_k_cu_5fad969c_319374cuda3std3__48in_placeE:
	.zero		1
	.type		_ZN40_INTERNAL_09184886_4_k_cu_5fad969c_319374cuda3std6ranges3__45__cpo9iter_moveE,@object
	.size		_ZN40_INTERNAL_09184886_4_k_cu_5fad969c_319374cuda3std6ranges3__45__cpo9iter_moveE,(_ZN40_INTERNAL_09184886_4_k_cu_5fad969c_319374cuda3std3__45__cpo5beginE - _ZN40_INTERNAL_09184886_4_k_cu_5fad969c_319374cuda3std6ranges3__45__cpo9iter_moveE)
_ZN40_INTERNAL_09184886_4_k_cu_5fad969c_319374cuda3std6ranges3__45__cpo9iter_moveE:
	.zero		1
	.type		_ZN40_INTERNAL_09184886_4_k_cu_5fad969c_319374cuda3std3__45__cpo5beginE,@object
	.size		_ZN40_INTERNAL_09184886_4_k_cu_5fad969c_319374cuda3std3__45__cpo5beginE,(_ZN40_INTERNAL_09184886_4_k_cu_5fad969c_319374cuda3std3__442_GLOBAL__N__09184886_4_k_cu_5fad969c_319376ignoreE - _ZN40_INTERNAL_09184886_4_k_cu_5fad969c_319374cuda3std3__45__cpo5beginE)
_ZN40_INTERNAL_09184886_4_k_cu_5fad969c_319374cuda3std3__45__cpo5beginE:
	.zero		1
	.type		_ZN40_INTERNAL_09184886_4_k_cu_5fad969c_319374cuda3std3__442_GLOBAL__N__09184886_4_k_cu_5fad969c_319376ignoreE,@object
	.size		_ZN40_INTERNAL_09184886_4_k_cu_5fad969c_319374cuda3std3__442_GLOBAL__N__09184886_4_k_cu_5fad969c_319376ignoreE,(_ZN40_INTERNAL_09184886_4_k_cu_5fad969c_319374cute7productE - _ZN40_INTERNAL_09184886_4_k_cu_5fad969c_319374cuda3std3__442_GLOBAL__N__09184886_4_k_cu_5fad969c_319376ignoreE)
_ZN40_INTERNAL_09184886_4_k_cu_5fad969c_319374cuda3std3__442_GLOBAL__N__09184886_4_k_cu_5fad969c_319376ignoreE:
	.zero		1
	.type		_ZN40_INTERNAL_09184886_4_k_cu_5fad969c_319374cute7productE,@object
	.size		_ZN40_INTERNAL_09184886_4_k_cu_5fad969c_319374cute7productE,(_ZN40_INTERNAL_09184886_4_k_cu_5fad969c_319374cuda3std3__45__cpo3endE - _ZN40_INTERNAL_09184886_4_k_cu_5fad969c_319374cute7productE)
_ZN40_INTERNAL_09184886_4_k_cu_5fad969c_319374cute7productE:
	.zero		1
	.type		_ZN40_INTERNAL_09184886_4_k_cu_5fad969c_319374cuda3std3__45__cpo3endE,@object
	.size		_ZN40_INTERNAL_09184886_4_k_cu_5fad969c_319374cuda3std3__45__cpo3endE,(_ZN40_INTERNAL_09184886_4_k_cu_5fad969c_319374cuda3std3__419piecewise_constructE - _ZN40_INTERNAL_09184886_4_k_cu_5fad969c_319374cuda3std3__45__cpo3endE)
_ZN40_INTERNAL_09184886_4_k_cu_5fad969c_319374cuda3std3__45__cpo3endE:
	.zero		1
	.type		_ZN40_INTERNAL_09184886_4_k_cu_5fad969c_319374cuda3std3__419piecewise_constructE,@object
	.size		_ZN40_INTERNAL_09184886_4_k_cu_5fad969c_319374cuda3std3__419piecewise_constructE,(_ZN40_INTERNAL_09184886_4_k_cu_5fad969c_319374cuda3std3__45__cpo4cendE - _ZN40_INTERNAL_09184886_4_k_cu_5fad969c_319374cuda3std3__419piecewise_constructE)
_ZN40_INTERNAL_09184886_4_k_cu_5fad969c_319374cuda3std3__419piecewise_constructE:
	.zero		1
	.type		_ZN40_INTERNAL_09184886_4_k_cu_5fad969c_319374cuda3std3__45__cpo4cendE,@object
	.size		_ZN40_INTERNAL_09184886_4_k_cu_5fad969c_319374cuda3std3__45__cpo4cendE,(_ZN40_INTERNAL_09184886_4_k_cu_5fad969c_319374cuda3std6ranges3__45__cpo4swapE - _ZN40_INTERNAL_09184886_4_k_cu_5fad969c_319374cuda3std3__45__cpo4cendE)
_ZN40_INTERNAL_09184886_4_k_cu_5fad969c_319374cuda3std3__45__cpo4cendE:
	.zero		1
	.type		_ZN40_INTERNAL_09184886_4_k_cu_5fad969c_319374cuda3std6ranges3__45__cpo4swapE,@object
	.size		_ZN40_INTERNAL_09184886_4_k_cu_5fad969c_319374cuda3std6ranges3__45__cpo4swapE,(.L_10 - _ZN40_INTERNAL_09184886_4_k_cu_5fad969c_319374cuda3std6ranges3__45__cpo4swapE)
_ZN40_INTERNAL_09184886_4_k_cu_5fad969c_319374cuda3std6ranges3__45__cpo4swapE:
	.zero		1
.L_10:


//--------------------- .nv.constant0._ZN7cutlass13device_kernelINS_4gemm6kernel13GemmUniversalIN4cute5tupleIJiiiiEEENS1_10collective13CollectiveMmaINS1_35MainloopSm100TmaUmmaWarpSpecializedILi4ELi2ELi4ENS5_IJNS4_1CILi1EEENSA_ILi4EEESB_EEEEENS5_IJNSA_ILi128EEESF_NSA_ILi64EEEEEENS_6half_tENS5_IJSB_llEEESI_NS5_IJlSB_lEEENS4_8TiledMMAINS4_8MMA_AtomIJNS4_20SM100_MMA_F16BF16_SSISI_SI_fLi128ELi128ELNS4_4UMMA5MajorE1ELSP_0ELNSO_7ScaleInE0ELSQ_0EEEEEENS4_6LayoutINS5_IJSB_SB_SB_EEENS5_IJNSA_ILi0EEESV_SV_EEEEENS5_IJNS4_10UnderscoreESY_SY_EEEEENS4_23SM90_TMA_LOAD_MULTICASTENS4_14ComposedLayoutINS4_7SwizzleILi3ELi4ELi3EEENS4_18smem_ptr_flag_bitsILi16EEENST_INS5_IJSG_NSA_ILi8EEEEEENS5_IJSB_SG_EEEEEEEvNS4_8identityENS4_13SM90_TMA_LOADENS12_IS14_S16_NST_INS5_IJS17_SG_EEENS5_IJSG_SB_EEEEEEEvS1C_EENS_8epilogue10collective18CollectiveEpilogueINS1J_23Sm100TmaWarpSpecializedILi4ELi2ELi32ELb1ELb0EEEJSH_NS5_IJNST_ISF_SB_EENST_INSA_ILi32EEESB_EEEEESI_SK_SI_SK_NS1J_6fusion15FusionCallbacksIS1N_NS1S_17LinearCombinationISI_fSI_fLNS_15FloatRoundStyleE2EEESH_S1R_JEEENS4_5SM1004TMEM4LOAD26SM100_TMEM_LOAD_32dp32b32xES1D_NS12_INS13_ILi2ELi4ELi3EEES16_NST_INS5_IJS17_S1P_EEENS5_IJS1P_SB_EEEEEEENS4_39AutoVectorizingCopyWithAssumedAlignmentILi128EEENS4_14SM90_TMA_STOREES26_S28_S28_EEEvvEEEEvNT_6ParamsE --------------------------
	.section	.nv.constant0._ZN7cutlass13device_kernelINS_4gemm6kernel13GemmUniversalIN4cute5tupleIJiiiiEEENS1_10collective13CollectiveMmaINS1_35MainloopSm100TmaUmmaWarpSpecializedILi4ELi2ELi4ENS5_IJNS4_1CILi1EEENSA_ILi4EEESB_EEEEENS5_IJNSA_ILi128EEESF_NSA_ILi64EEEEEENS_6half_tENS5_IJSB_llEEESI_NS5_IJlSB_lEEENS4_8TiledMMAINS4_8MMA_AtomIJNS4_20SM100_MMA_F16BF16_SSISI_SI_fLi128ELi128ELNS4_4UMMA5MajorE1ELSP_0ELNSO_7ScaleInE0ELSQ_0EEEEEENS4_6LayoutINS5_IJSB_SB_SB_EEENS5_IJNSA_ILi0EEESV_SV_EEEEENS5_IJNS4_10UnderscoreESY_SY_EEEEENS4_23SM90_TMA_LOAD_MULTICASTENS4_14ComposedLayoutINS4_7SwizzleILi3ELi4ELi3EEENS4_18smem_ptr_flag_bitsILi16EEENST_INS5_IJSG_NSA_ILi8EEEEEENS5_IJSB_SG_EEEEEEEvNS4_8identityENS4_13SM90_TMA_LOADENS12_IS14_S16_NST_INS5_IJS17_SG_EEENS5_IJSG_SB_EEEEEEEvS1C_EENS_8epilogue10collective18CollectiveEpilogueINS1J_23Sm100TmaWarpSpecializedILi4ELi2ELi32ELb1ELb0EEEJSH_NS5_IJNST_ISF_SB_EENST_INSA_ILi32EEESB_EEEEESI_SK_SI_SK_NS1J_6fusion15FusionCallbacksIS1N_NS1S_17LinearCombinationISI_fSI_fLNS_15FloatRoundStyleE2EEESH_S1R_JEEENS4_5SM1004TMEM4LOAD26SM100_TMEM_LOAD_32dp32b32xES1D_NS12_INS13_ILi2ELi4ELi3EEES16_NST_INS5_IJS17_S1P_EEENS5_IJS1P_SB_EEEEEEENS4_39AutoVectorizingCopyWithAssumedAlignmentILi128EEENS4_14SM90_TMA_STOREES26_S28_S28_EEEvvEEEEvNT_6ParamsE,"a",@progbits
	.sectionflags	@""
	.align	4
.nv.constant0._ZN7cutlass13device_kernelINS_4gemm6kernel13GemmUniversalIN4cute5tupleIJiiiiEEENS1_10collective13CollectiveMmaINS1_35MainloopSm100TmaUmmaWarpSpecializedILi4ELi2ELi4ENS5_IJNS4_1CILi1EEENSA_ILi4EEESB_EEEEENS5_IJNSA_ILi128EEESF_NSA_ILi64EEEEEENS_6half_tENS5_IJSB_llEEESI_NS5_IJlSB_lEEENS4_8TiledMMAINS4_8MMA_AtomIJNS4_20SM100_MMA_F16BF16_SSISI_SI_fLi128ELi128ELNS4_4UMMA5MajorE1ELSP_0ELNSO_7ScaleInE0ELSQ_0EEEEEENS4_6LayoutINS5_IJSB_SB_SB_EEENS5_IJNSA_ILi0EEESV_SV_EEEEENS5_IJNS4_10UnderscoreESY_SY_EEEEENS4_23SM90_TMA_LOAD_MULTICASTENS4_14ComposedLayoutINS4_7SwizzleILi3ELi4ELi3EEENS4_18smem_ptr_flag_bitsILi16EEENST_INS5_IJSG_NSA_ILi8EEEEEENS5_IJSB_SG_EEEEEEEvNS4_8identityENS4_13SM90_TMA_LOADENS12_IS14_S16_NST_INS5_IJS17_SG_EEENS5_IJSG_SB_EEEEEEEvS1C_EENS_8epilogue10collective18CollectiveEpilogueINS1J_23Sm100TmaWarpSpecializedILi4ELi2ELi32ELb1ELb0EEEJSH_NS5_IJNST_ISF_SB_EENST_INSA_ILi32EEESB_EEEEESI_SK_SI_SK_NS1J_6fusion15FusionCallbacksIS1N_NS1S_17LinearCombinationISI_fSI_fLNS_15FloatRoundStyleE2EEESH_S1R_JEEENS4_5SM1004TMEM4LOAD26SM100_TMEM_LOAD_32dp32b32xES1D_NS12_INS13_ILi2ELi4ELi3EEES16_NST_INS5_IJS17_S1P_EEENS5_IJS1P_SB_EEEEEEENS4_39AutoVectorizingCopyWithAssumedAlignmentILi128EEENS4_14SM90_TMA_STOREES26_S28_S28_EEEvvEEEEvNT_6ParamsE:
	.zero		2944


//--------------------- SYMBOLS --------------------------

	.type		.nv.reservedSmem.offset0,@object
	.size		.nv.reservedSmem.offset0,0x4
	.type		.nv.reservedSmem.cap,@object
	.size		.nv.reservedSmem.cap,0x4
	.type		__assertfail,@function
